	.target	sm_90a

	.elftype	@"ET_EXEC"


//--------------------- .note.nv.tkinfo           --------------------------
	.section	.note.nv.tkinfo,"",@"SHT_NOTE"
	.sectionflags	@"SHF_NOTE_NV_TKINFO"
	.tkinfo
        /*0018*/ 	.word	0x00000002
        /*0030*/ 	.string	""
        /*0030*/ 	.string	"ptxas"
        /*0030*/ 	.string	"Cuda compilation tools, release 13.0, V13.0.88"
        /*0030*/ 	.string	"Build cuda_13.0.r13.0/compiler.36424714_0"
        /*0030*/ 	.string	"-arch sm_90a -m 64 "



//--------------------- .note.nv.cuinfo           --------------------------
	.section	.note.nv.cuinfo,"",@"SHT_NOTE"
	.sectionflags	@"SHF_NOTE_NV_CUINFO"
        /*0018*/ 	.short	0x0002
        /*001a*/ 	.short	0x005a
        /*001c*/ 	.short	0x0082
	.zero		2


//--------------------- .nv.info                  --------------------------
	.section	.nv.info,"",@"SHT_CUDA_INFO"
	.align	4


	//----- nvinfo : EIATTR_REGCOUNT
	.align		4
        /*0000*/ 	.byte	0x04, 0x2f
        /*0002*/ 	.short	(.L_15 - .L_14)
	.align		4
.L_14:
        /*0004*/ 	.word	index@(_ZN7cutlass13device_kernelINS_4gemm6kernel13GemmUniversalIN4cute5tupleIJiiiiEEENS1_10collective13CollectiveMmaINS1_34MainloopSm90TmaGmmaWarpSpecializedILi5ENS5_IJNS4_1CILi1EEESB_SB_EEENS1_32KernelTmaWarpSpecializedPingpongEEENS5_IJNSA_ILi64EEENSA_ILi256EEENSA_ILi32EEEEEEaNS5_IJlSB_lEEEaSJ_NS4_8TiledMMAINS4_8MMA_AtomIJNS4_4SM904GMMA27MMA_64x256x32_S32S8S8_SS_TNEEEENS4_6LayoutISC_NS5_IJNSA_ILi0EEESR_SR_EEEEENS5_IJNS4_10UnderscoreESU_SU_EEEEENS4_13SM90_TMA_LOADENS4_14ComposedLayoutINS4_7SwizzleILi1ELi4ELi3EEENS4_18smem_ptr_flag_bitsILi8EEENSQ_INS5_IJNSA_ILi8EEESH_EEENS5_IJSH_SB_EEEEEEEvNS4_8identityESX_S17_vS18_EENS_8epilogue10collective6detail29Sm90TmaWarpSpecializedAdapterINS1B_15DefaultEpilogueIaSJ_SJ_NS1A_6thread17LinearCombinationIaLi1EiiLNS1F_9ScaleType4KindE0ELNS_15FloatRoundStyleE2EaEENS1_15EpilogueDefaultEEEEEvvEEEEvNT_6ParamsE)
        /*0008*/ 	.word	0x000000a8


	//----- nvinfo : EIATTR_FRAME_SIZE
	.align		4
.L_15:
        /*000c*/ 	.byte	0x04, 0x11
        /*000e*/ 	.short	(.L_17 - .L_16)
	.align		4
.L_16:
        /*0010*/ 	.word	index@(_ZN7cutlass13device_kernelINS_4gemm6kernel13GemmUniversalIN4cute5tupleIJiiiiEEENS1_10collective13CollectiveMmaINS1_34MainloopSm90TmaGmmaWarpSpecializedILi5ENS5_IJNS4_1CILi1EEESB_SB_EEENS1_32KernelTmaWarpSpecializedPingpongEEENS5_IJNSA_ILi64EEENSA_ILi256EEENSA_ILi32EEEEEEaNS5_IJlSB_lEEEaSJ_NS4_8TiledMMAINS4_8MMA_AtomIJNS4_4SM904GMMA27MMA_64x256x32_S32S8S8_SS_TNEEEENS4_6LayoutISC_NS5_IJNSA_ILi0EEESR_SR_EEEEENS5_IJNS4_10UnderscoreESU_SU_EEEEENS4_13SM90_TMA_LOADENS4_14ComposedLayoutINS4_7SwizzleILi1ELi4ELi3EEENS4_18smem_ptr_flag_bitsILi8EEENSQ_INS5_IJNSA_ILi8EEESH_EEENS5_IJSH_SB_EEEEEEEvNS4_8identityESX_S17_vS18_EENS_8epilogue10collective6detail29Sm90TmaWarpSpecializedAdapterINS1B_15DefaultEpilogueIaSJ_SJ_NS1A_6thread17LinearCombinationIaLi1EiiLNS1F_9ScaleType4KindE0ELNS_15FloatRoundStyleE2EaEENS1_15EpilogueDefaultEEEEEvvEEEEvNT_6ParamsE)
        /*0014*/ 	.word	0x00000008


	//----- nvinfo : EIATTR_MIN_STACK_SIZE
	.align		4
.L_17:
        /*0018*/ 	.byte	0x04, 0x12
        /*001a*/ 	.short	(.L_19 - .L_18)
	.align		4
.L_18:
        /*001c*/ 	.word	index@(_ZN7cutlass13device_kernelINS_4gemm6kernel13GemmUniversalIN4cute5tupleIJiiiiEEENS1_10collective13CollectiveMmaINS1_34MainloopSm90TmaGmmaWarpSpecializedILi5ENS5_IJNS4_1CILi1EEESB_SB_EEENS1_32KernelTmaWarpSpecializedPingpongEEENS5_IJNSA_ILi64EEENSA_ILi256EEENSA_ILi32EEEEEEaNS5_IJlSB_lEEEaSJ_NS4_8TiledMMAINS4_8MMA_AtomIJNS4_4SM904GMMA27MMA_64x256x32_S32S8S8_SS_TNEEEENS4_6LayoutISC_NS5_IJNSA_ILi0EEESR_SR_EEEEENS5_IJNS4_10UnderscoreESU_SU_EEEEENS4_13SM90_TMA_LOADENS4_14ComposedLayoutINS4_7SwizzleILi1ELi4ELi3EEENS4_18smem_ptr_flag_bitsILi8EEENSQ_INS5_IJNSA_ILi8EEESH_EEENS5_IJSH_SB_EEEEEEEvNS4_8identityESX_S17_vS18_EENS_8epilogue10collective6detail29Sm90TmaWarpSpecializedAdapterINS1B_15DefaultEpilogueIaSJ_SJ_NS1A_6thread17LinearCombinationIaLi1EiiLNS1F_9ScaleType4KindE0ELNS_15FloatRoundStyleE2EaEENS1_15EpilogueDefaultEEEEEvvEEEEvNT_6ParamsE)
        /*0020*/ 	.word	0x00000008
.L_19:


//--------------------- .nv.compat                --------------------------
	.section	.nv.compat,"",@"SHT_CUDA_COMPAT_INFO"
	.align	4
        /*0000*/ 	.byte	0x02, 0x09, 0x01, 0x00, 0x02, 0x02, 0x04, 0x00, 0x02, 0x05, 0x05, 0x00, 0x03, 0x07, 0x01, 0x01
        /*0010*/ 	.byte	0x02, 0x03, 0x01, 0x00, 0x02, 0x06, 0x01, 0x00, 0x04, 0x0b, 0x08, 0x00, 0x00, 0x00, 0x00, 0x00
        /*0020*/ 	.byte	0x00, 0x00, 0x00, 0x00


//--------------------- .nv.info._ZN7cutlass13device_kernelINS_4gemm6kernel13GemmUniversalIN4cute5tupleIJiiiiEEENS1_10collective13CollectiveMmaINS1_34MainloopSm90TmaGmmaWarpSpecializedILi5ENS5_IJNS4_1CILi1EEESB_SB_EEENS1_32KernelTmaWarpSpecializedPingpongEEENS5_IJNSA_ILi64EEENSA_ILi256EEENSA_ILi32EEEEEEaNS5_IJlSB_lEEEaSJ_NS4_8TiledMMAINS4_8MMA_AtomIJNS4_4SM904GMMA27MMA_64x256x32_S32S8S8_SS_TNEEEENS4_6LayoutISC_NS5_IJNSA_ILi0EEESR_SR_EEEEENS5_IJNS4_10UnderscoreESU_SU_EEEEENS4_13SM90_TMA_LOADENS4_14ComposedLayoutINS4_7SwizzleILi1ELi4ELi3EEENS4_18smem_ptr_flag_bitsILi8EEENSQ_INS5_IJNSA_ILi8EEESH_EEENS5_IJSH_SB_EEEEEEEvNS4_8identityESX_S17_vS18_EENS_8epilogue10collective6detail29Sm90TmaWarpSpecializedAdapterINS1B_15DefaultEpilogueIaSJ_SJ_NS1A_6thread17LinearCombinationIaLi1EiiLNS1F_9ScaleType4KindE0ELNS_15FloatRoundStyleE2EaEENS1_15EpilogueDefaultEEEEEvvEEEEvNT_6ParamsE --------------------------
	.section	.nv.info._ZN7cutlass13device_kernelINS_4gemm6kernel13GemmUniversalIN4cute5tupleIJiiiiEEENS1_10collective13CollectiveMmaINS1_34MainloopSm90TmaGmmaWarpSpecializedILi5ENS5_IJNS4_1CILi1EEESB_SB_EEENS1_32KernelTmaWarpSpecializedPingpongEEENS5_IJNSA_ILi64EEENSA_ILi256EEENSA_ILi32EEEEEEaNS5_IJlSB_lEEEaSJ_NS4_8TiledMMAINS4_8MMA_AtomIJNS4_4SM904GMMA27MMA_64x256x32_S32S8S8_SS_TNEEEENS4_6LayoutISC_NS5_IJNSA_ILi0EEESR_SR_EEEEENS5_IJNS4_10UnderscoreESU_SU_EEEEENS4_13SM90_TMA_LOADENS4_14ComposedLayoutINS4_7SwizzleILi1ELi4ELi3EEENS4_18smem_ptr_flag_bitsILi8EEENSQ_INS5_IJNSA_ILi8EEESH_EEENS5_IJSH_SB_EEEEEEEvNS4_8identityESX_S17_vS18_EENS_8epilogue10collective6detail29Sm90TmaWarpSpecializedAdapterINS1B_15DefaultEpilogueIaSJ_SJ_NS1A_6thread17LinearCombinationIaLi1EiiLNS1F_9ScaleType4KindE0ELNS_15FloatRoundStyleE2EaEENS1_15EpilogueDefaultEEEEEvvEEEEvNT_6ParamsE,"",@"SHT_CUDA_INFO"
	.sectionflags	@""
	.align	4


	//----- nvinfo : EIATTR_CUDA_API_VERSION
	.align		4
        /*0000*/ 	.byte	0x04, 0x37
        /*0002*/ 	.short	(.L_21 - .L_20)
.L_20:
        /*0004*/ 	.word	0x00000082


	//----- nvinfo : EIATTR_KPARAM_INFO
	.align		4
.L_21:
        /*0008*/ 	.byte	0x04, 0x17
        /*000a*/ 	.short	(.L_23 - .L_22)
.L_22:
        /*000c*/ 	.word	0x00000000
        /*0010*/ 	.short	0x0000
        /*0012*/ 	.short	0x0070
        /*0014*/ 	.byte	0x00, 0xf0, 0x01, 0x10


	//----- nvinfo : EIATTR_SPARSE_MMA_MASK
	.align		4
.L_23:
        /*0018*/ 	.byte	0x03, 0x50
        /*001a*/ 	.short	0x0000


	//----- nvinfo : EIATTR_MAXREG_COUNT
	.align		4
        /*001c*/ 	.byte	0x03, 0x1b
        /*001e*/ 	.short	0x00a8


	//----- nvinfo : EIATTR_NUM_BARRIERS
	.align		4
        /*0020*/ 	.byte	0x02, 0x4c
        /*0022*/ 	.byte	0x01
	.zero		1


	//----- nvinfo : EIATTR_EXTERNS
	.align		4
        /*0024*/ 	.byte	0x04, 0x0f
        /*0026*/ 	.short	(.L_25 - .L_24)


	//   ....[0]....
	.align		4
.L_24:
        /*0028*/ 	.word	index@(__assertfail)


	//----- nvinfo : EIATTR_ANNOTATIONS
	.align		4
.L_25:
        /*002c*/ 	.byte	0x04, 0x55
        /*002e*/ 	.short	(.L_27 - .L_26)


	//   ....[0]....
.L_26:
        /*0030*/ 	.word	0x00000001
        /*0034*/ 	.byte	0xf0, 0x0a, 0x00, 0x00, 0x01, 0x00, 0x00, 0x00, 0x30, 0x80, 0x00, 0x00, 0x01, 0x00, 0x00, 0x00
        /*0044*/ 	.byte	0x40, 0x8c, 0x00, 0x00


	//----- nvinfo : EIATTR_MERCURY_ISA_VERSION
	.align		4
.L_27:
        /*0048*/ 	.byte	0x03, 0x5f
        /*004a*/ 	.short	0x0101


	//----- nvinfo : EIATTR_INT_WARP_WIDE_INSTR_OFFSETS
	.align		4
        /*004c*/ 	.byte	0x04, 0x31
        /*004e*/ 	.short	(.L_29 - .L_28)


	//   ....[0]....
.L_28:
        /*0050*/ 	.word	0x00000400


	//   ....[1]....
        /*0054*/ 	.word	0x00000420


	//   ....[2]....
        /*0058*/ 	.word	0x000004a0


	//   ....[3]....
        /*005c*/ 	.word	0x000004b0


	//   ....[4]....
        /*0060*/ 	.word	0x000004c0


	//   ....[5]....
        /*0064*/ 	.word	0x000004e0


	//   ....[6]....
        /*0068*/ 	.word	0x00000570


	//   ....[7]....
        /*006c*/ 	.word	0x00000590


	//----- nvinfo : EIATTR_COOP_GROUP_MASK_REGIDS
	.align		4
.L_29:
        /*0070*/ 	.byte	0x04, 0x29
        /*0072*/ 	.short	(.L_31 - .L_30)


	//   ....[0]....
.L_30:
        /*0074*/ 	.word	0xffffffff


	//   ....[1]....
        /*0078*/ 	.word	0xffffffff


	//   ....[2]....
        /*007c*/ 	.word	0xffffffff


	//   ....[3]....
        /*0080*/ 	.word	0xffffffff


	//   ....[4]....
        /*0084*/ 	.word	0xffffffff


	//   ....[5]....
        /*0088*/ 	.word	0xffffffff


	//----- nvinfo : EIATTR_COOP_GROUP_INSTR_OFFSETS
	.align		4
.L_31:
        /*008c*/ 	.byte	0x04, 0x28
        /*008e*/ 	.short	(.L_33 - .L_32)


	//   ....[0]....
.L_32:
        /*0090*/ 	.word	0x00000070


	//   ....[1]....
        /*0094*/ 	.word	0x00000080


	//   ....[2]....
        /*0098*/ 	.word	0x00000140


	//   ....[3]....
        /*009c*/ 	.word	0x000002f0


	//   ....[4]....
        /*00a0*/ 	.word	0x00000330


	//   ....[5]....
        /*00a4*/ 	.word	0x00000380


	//----- nvinfo : EIATTR_REG_RECONFIG
	.align		4
.L_33:
        /*00a8*/ 	.byte	0x01, 0x54
	.zero		2


	//----- nvinfo : EIATTR_SYSCALL_OFFSETS
	.align		4
        /*00ac*/ 	.byte	0x04, 0x46
        /*00ae*/ 	.short	(.L_35 - .L_34)


	//   ....[0]....
.L_34:
        /*00b0*/ 	.word	0x00001590


	//----- nvinfo : EIATTR_MBARRIER_INSTR_OFFSETS
	.align		4
.L_35:
        /*00b4*/ 	.byte	0x04, 0x39
        /*00b6*/ 	.short	(.L_37 - .L_36)


	//   ....[0]....
.L_36:
        /*00b8*/ 	.word	0x00000240
        /*00bc*/ 	.word	0x000000ff
        /*00c0*/ 	.word	0x00000000
        /*00c4*/ 	.short	0x0100
        /*00c6*/ 	.byte	0x08
	.zero		1


	//   ....[1]....
        /*00c8*/ 	.word	0x00000250
        /*00cc*/ 	.word	0x000000ff
        /*00d0*/ 	.word	0x00000028
        /*00d4*/ 	.short	0x0100
        /*00d6*/ 	.byte	0x08
	.zero		1


	//   ....[2]....
        /*00d8*/ 	.word	0x00000260
        /*00dc*/ 	.word	0x000000ff
        /*00e0*/ 	.word	0x00000008
        /*00e4*/ 	.short	0x0100
        /*00e6*/ 	.byte	0x08
	.zero		1


	//   ....[3]....
        /*00e8*/ 	.word	0x00000270
        /*00ec*/ 	.word	0x000000ff
        /*00f0*/ 	.word	0x00000030
        /*00f4*/ 	.short	0x0100
        /*00f6*/ 	.byte	0x08
	.zero		1


	//   ....[4]....
        /*00f8*/ 	.word	0x00000280
        /*00fc*/ 	.word	0x000000ff
        /*0100*/ 	.word	0x00000010
        /*0104*/ 	.short	0x0100
        /*0106*/ 	.byte	0x08
	.zero		1


	//   ....[5]....
        /*0108*/ 	.word	0x00000290
        /*010c*/ 	.word	0x000000ff
        /*0110*/ 	.word	0x00000038
        /*0114*/ 	.short	0x0100
        /*0116*/ 	.byte	0x08
	.zero		1


	//   ....[6]....
        /*0118*/ 	.word	0x000002a0
        /*011c*/ 	.word	0x000000ff
        /*0120*/ 	.word	0x00000018
        /*0124*/ 	.short	0x0100
        /*0126*/ 	.byte	0x08
	.zero		1


	//   ....[7]....
        /*0128*/ 	.word	0x000002b0
        /*012c*/ 	.word	0x000000ff
        /*0130*/ 	.word	0x00000040
        /*0134*/ 	.short	0x0100
        /*0136*/ 	.byte	0x08
	.zero		1


	//   ....[8]....
        /*0138*/ 	.word	0x000002c0
        /*013c*/ 	.word	0x000000ff
        /*0140*/ 	.word	0x00000020
        /*0144*/ 	.short	0x0100
        /*0146*/ 	.byte	0x08
	.zero		1


	//   ....[9]....
        /*0148*/ 	.word	0x000002d0
        /*014c*/ 	.word	0x000000ff
        /*0150*/ 	.word	0x00000048
        /*0154*/ 	.short	0x0100
        /*0156*/ 	.byte	0x08
	.zero		1


	//   ....[10]....
        /*0158*/ 	.word	0x000005d0
        /*015c*/ 	.word	0x000000ff
        /*0160*/ 	.word	0x00000080
        /*0164*/ 	.short	0x0100
        /*0166*/ 	.byte	0x08
	.zero		1


	//   ....[11]....
        /*0168*/ 	.word	0x00000640
        /*016c*/ 	.word	0x000000ff
        /*0170*/ 	.word	0x00000088
        /*0174*/ 	.short	0x0100
        /*0176*/ 	.byte	0x08
	.zero		1


	//   ....[12]....
        /*0178*/ 	.word	0x00000660
        /*017c*/ 	.word	0x000000ff
        /*0180*/ 	.word	0x00000060
        /*0184*/ 	.short	0x0100
        /*0186*/ 	.byte	0x09
	.zero		1


	//   ....[13]....
        /*0188*/ 	.word	0x00000670
        /*018c*/ 	.word	0x000000ff
        /*0190*/ 	.word	0x00000068
        /*0194*/ 	.short	0x0100
        /*0196*/ 	.byte	0x09
	.zero		1


	//   ....[14]....
        /*0198*/ 	.word	0x00000680
        /*019c*/ 	.word	0x000000ff
        /*01a0*/ 	.word	0x00000070
        /*01a4*/ 	.short	0x0100
        /*01a6*/ 	.byte	0x09
	.zero		1


	//   ....[15]....
        /*01a8*/ 	.word	0x00000690
        /*01ac*/ 	.word	0x000000ff
        /*01b0*/ 	.word	0x00000078
        /*01b4*/ 	.short	0x0100
        /*01b6*/ 	.byte	0x09
	.zero		1


	//   ....[16]....
        /*01b8*/ 	.word	0x00001470
        /*01bc*/ 	.word	0x0000009f
        /*01c0*/ 	.word	0x00000000
        /*01c4*/ 	.short	0x010a
        /*01c6*/ 	.byte	0x2a
	.zero		1


	//   ....[17]....
        /*01c8*/ 	.word	0x00001620
        /*01cc*/ 	.word	0x00000003
        /*01d0*/ 	.word	0x00000000
        /*01d4*/ 	.short	0x010a
        /*01d6*/ 	.byte	0x3f
	.zero		1


	//   ....[18]....
        /*01d8*/ 	.word	0x00001680
        /*01dc*/ 	.word	0x00000003
        /*01e0*/ 	.word	0x00000000
        /*01e4*/ 	.short	0x010a
        /*01e6*/ 	.byte	0x3f
	.zero		1


	//   ....[19]....
        /*01e8*/ 	.word	0x00001870
        /*01ec*/ 	.word	0x000000ff
        /*01f0*/ 	.word	0x00000000
        /*01f4*/ 	.short	0x010a
        /*01f6*/ 	.byte	0x04
	.zero		1


	//   ....[20]....
        /*01f8*/ 	.word	0x000018b0
        /*01fc*/ 	.word	0x000000ff
        /*0200*/ 	.word	0x00000000
        /*0204*/ 	.short	0x010a
        /*0206*/ 	.byte	0x04
	.zero		1


	//   ....[21]....
        /*0208*/ 	.word	0x000019a0
        /*020c*/ 	.word	0x000000ff
        /*0210*/ 	.word	0x00000000
        /*0214*/ 	.short	0x0101
        /*0216*/ 	.byte	0x04
	.zero		1


	//   ....[22]....
        /*0218*/ 	.word	0x00001a90
        /*021c*/ 	.word	0x0000009e
        /*0220*/ 	.word	0x00000000
        /*0224*/ 	.short	0x0101
        /*0226*/ 	.byte	0x2d
	.zero		1


	//   ....[23]....
        /*0228*/ 	.word	0x00001b60
        /*022c*/ 	.word	0x000000ff
        /*0230*/ 	.word	0x00000000
        /*0234*/ 	.short	0x0101
        /*0236*/ 	.byte	0x06
	.zero		1


	//   ....[24]....
        /*0238*/ 	.word	0x00001c10
        /*023c*/ 	.word	0x0000009f
        /*0240*/ 	.word	0x00000010
        /*0244*/ 	.short	0x010a
        /*0246*/ 	.byte	0x2a
	.zero		1


	//   ....[25]....
        /*0248*/ 	.word	0x00008050
        /*024c*/ 	.word	0x000000a0
        /*0250*/ 	.word	0x00000000
        /*0254*/ 	.short	0x0101
        /*0256*/ 	.byte	0x2d
	.zero		1


	//   ....[26]....
        /*0258*/ 	.word	0x000089b0
        /*025c*/ 	.word	0x0000000a
        /*0260*/ 	.word	0x00000028
        /*0264*/ 	.short	0x010a
        /*0266*/ 	.byte	0x3f
	.zero		1


	//   ....[27]....
        /*0268*/ 	.word	0x00008d50
        /*026c*/ 	.word	0x00000005
        /*0270*/ 	.word	0x00000088
        /*0274*/ 	.short	0x0101
        /*0276*/ 	.byte	0x3f
	.zero		1


	//   ....[28]....
        /*0278*/ 	.word	0x000094d0
        /*027c*/ 	.word	0x00000009
        /*0280*/ 	.word	0x00000000
        /*0284*/ 	.short	0x010a
        /*0286*/ 	.byte	0x3f
	.zero		1


	//   ....[29]....
        /*0288*/ 	.word	0x00009550
        /*028c*/ 	.word	0x00000008
        /*0290*/ 	.word	0x00000000
        /*0294*/ 	.short	0x010a
        /*0296*/ 	.byte	0x3f
	.zero		1


	//   ....[30]....
        /*0298*/ 	.word	0x000095e0
        /*029c*/ 	.word	0x00000009
        /*02a0*/ 	.word	0x00000000
        /*02a4*/ 	.short	0x010a
        /*02a6*/ 	.byte	0x3f
	.zero		1


	//   ....[31]....
        /*02a8*/ 	.word	0x00009670
        /*02ac*/ 	.word	0x00000006
        /*02b0*/ 	.word	0x00000000
        /*02b4*/ 	.short	0x010a
        /*02b6*/ 	.byte	0x3f
	.zero		1


	//   ....[32]....
        /*02b8*/ 	.word	0x00009700
        /*02bc*/ 	.word	0x00000003
        /*02c0*/ 	.word	0x00000000
        /*02c4*/ 	.short	0x010a
        /*02c6*/ 	.byte	0x3f
	.zero		1


	//   ....[33]....
        /*02c8*/ 	.word	0x00009760
        /*02cc*/ 	.word	0x0000009d
        /*02d0*/ 	.word	0x00000000
        /*02d4*/ 	.short	0x010a
        /*02d6*/ 	.byte	0x3f
	.zero		1


	//   ....[34]....
        /*02d8*/ 	.word	0x000097b0
        /*02dc*/ 	.word	0x00000003
        /*02e0*/ 	.word	0x00000000
        /*02e4*/ 	.short	0x010a
        /*02e6*/ 	.byte	0x3f
	.zero		1


	//   ....[35]....
        /*02e8*/ 	.word	0x00009810
        /*02ec*/ 	.word	0x00000004
        /*02f0*/ 	.word	0x00000000
        /*02f4*/ 	.short	0x010a
        /*02f6*/ 	.byte	0x3f
	.zero		1


	//   ....[36]....
        /*02f8*/ 	.word	0x00009860
        /*02fc*/ 	.word	0x0000009d
        /*0300*/ 	.word	0x00000010
        /*0304*/ 	.short	0x010a
        /*0306*/ 	.byte	0x3f
	.zero		1


	//   ....[37]....
        /*0308*/ 	.word	0x00009930
        /*030c*/ 	.word	0x0000000a
        /*0310*/ 	.word	0x00000028
        /*0314*/ 	.short	0x010a
        /*0316*/ 	.byte	0x3f
	.zero		1


	//   ....[38]....
        /*0318*/ 	.word	0x00009a00
        /*031c*/ 	.word	0x00000009
        /*0320*/ 	.word	0x00000000
        /*0324*/ 	.short	0x010a
        /*0326*/ 	.byte	0x3f
	.zero		1


	//   ....[39]....
        /*0328*/ 	.word	0x00009a50
        /*032c*/ 	.word	0x00000008
        /*0330*/ 	.word	0x00000000
        /*0334*/ 	.short	0x010a
        /*0336*/ 	.byte	0x3f
	.zero		1


	//   ....[40]....
        /*0338*/ 	.word	0x00009aa0
        /*033c*/ 	.word	0x00000009
        /*0340*/ 	.word	0x00000000
        /*0344*/ 	.short	0x010a
        /*0346*/ 	.byte	0x3f
	.zero		1


	//   ....[41]....
        /*0348*/ 	.word	0x00009af0
        /*034c*/ 	.word	0x00000006
        /*0350*/ 	.word	0x00000000
        /*0354*/ 	.short	0x010a
        /*0356*/ 	.byte	0x3f
	.zero		1


	//----- nvinfo : EIATTR_NUM_MBARRIERS
	.align		4
.L_37:
        /*0358*/ 	.byte	0x03, 0x38
        /*035a*/ 	.short	0x0010


	//----- nvinfo : EIATTR_EXIT_INSTR_OFFSETS
	.align		4
        /*035c*/ 	.byte	0x04, 0x1c
        /*035e*/ 	.short	(.L_39 - .L_38)


	//   ....[0]....
.L_38:
        /*0360*/ 	.word	0x000011a0


	//   ....[1]....
        /*0364*/ 	.word	0x00001200


	//   ....[2]....
        /*0368*/ 	.word	0x000086e0


	//   ....[3]....
        /*036c*/ 	.word	0x00008710


	//   ....[4]....
        /*0370*/ 	.word	0x00009750


	//----- nvinfo : EIATTR_MAX_THREADS
	.align		4
.L_39:
        /*0374*/ 	.byte	0x04, 0x05
        /*0376*/ 	.short	(.L_41 - .L_40)
.L_40:
        /*0378*/ 	.word	0x00000180
        /*037c*/ 	.word	0x00000001
        /*0380*/ 	.word	0x00000001


	//----- nvinfo : EIATTR_CRS_STACK_SIZE
	.align		4
.L_41:
        /*0384*/ 	.byte	0x04, 0x1e
        /*0386*/ 	.short	(.L_43 - .L_42)
.L_42:
        /*0388*/ 	.word	0x00000000


	//----- nvinfo : EIATTR_CBANK_PARAM_SIZE
	.align		4
.L_43:
        /*038c*/ 	.byte	0x03, 0x19
        /*038e*/ 	.short	0x0470


	//----- nvinfo : EIATTR_PARAM_CBANK
	.align		4
        /*0390*/ 	.byte	0x04, 0x0a
        /*0392*/ 	.short	(.L_45 - .L_44)
	.align		4
.L_44:
        /*0394*/ 	.word	index@(.nv.constant0._ZN7cutlass13device_kernelINS_4gemm6kernel13GemmUniversalIN4cute5tupleIJiiiiEEENS1_10collective13CollectiveMmaINS1_34MainloopSm90TmaGmmaWarpSpecializedILi5ENS5_IJNS4_1CILi1EEESB_SB_EEENS1_32KernelTmaWarpSpecializedPingpongEEENS5_IJNSA_ILi64EEENSA_ILi256EEENSA_ILi32EEEEEEaNS5_IJlSB_lEEEaSJ_NS4_8TiledMMAINS4_8MMA_AtomIJNS4_4SM904GMMA27MMA_64x256x32_S32S8S8_SS_TNEEEENS4_6LayoutISC_NS5_IJNSA_ILi0EEESR_SR_EEEEENS5_IJNS4_10UnderscoreESU_SU_EEEEENS4_13SM90_TMA_LOADENS4_14ComposedLayoutINS4_7SwizzleILi1ELi4ELi3EEENS4_18smem_ptr_flag_bitsILi8EEENSQ_INS5_IJNSA_ILi8EEESH_EEENS5_IJSH_SB_EEEEEEEvNS4_8identityESX_S17_vS18_EENS_8epilogue10collective6detail29Sm90TmaWarpSpecializedAdapterINS1B_15DefaultEpilogueIaSJ_SJ_NS1A_6thread17LinearCombinationIaLi1EiiLNS1F_9ScaleType4KindE0ELNS_15FloatRoundStyleE2EaEENS1_15EpilogueDefaultEEEEEvvEEEEvNT_6ParamsE)
        /*0398*/ 	.short	0x0210
        /*039a*/ 	.short	0x0470


	//----- nvinfo : EIATTR_SW_WAR
	.align		4
.L_45:
        /*039c*/ 	.byte	0x04, 0x36
        /*039e*/ 	.short	(.L_47 - .L_46)
.L_46:
        /*03a0*/ 	.word	0x00000008
.L_47:


//--------------------- .nv.callgraph             --------------------------
	.section	.nv.callgraph,"",@"SHT_CUDA_CALLGRAPH"
	.align	4
	.sectionentsize	8
	.align		4
        /*0000*/ 	.word	0x00000000
	.align		4
        /*0004*/ 	.word	0xffffffff
	.align		4
        /*0008*/ 	.word	index@(_ZN7cutlass13device_kernelINS_4gemm6kernel13GemmUniversalIN4cute5tupleIJiiiiEEENS1_10collective13CollectiveMmaINS1_34MainloopSm90TmaGmmaWarpSpecializedILi5ENS5_IJNS4_1CILi1EEESB_SB_EEENS1_32KernelTmaWarpSpecializedPingpongEEENS5_IJNSA_ILi64EEENSA_ILi256EEENSA_ILi32EEEEEEaNS5_IJlSB_lEEEaSJ_NS4_8TiledMMAINS4_8MMA_AtomIJNS4_4SM904GMMA27MMA_64x256x32_S32S8S8_SS_TNEEEENS4_6LayoutISC_NS5_IJNSA_ILi0EEESR_SR_EEEEENS5_IJNS4_10UnderscoreESU_SU_EEEEENS4_13SM90_TMA_LOADENS4_14ComposedLayoutINS4_7SwizzleILi1ELi4ELi3EEENS4_18smem_ptr_flag_bitsILi8EEENSQ_INS5_IJNSA_ILi8EEESH_EEENS5_IJSH_SB_EEEEEEEvNS4_8identityESX_S17_vS18_EENS_8epilogue10collective6detail29Sm90TmaWarpSpecializedAdapterINS1B_15DefaultEpilogueIaSJ_SJ_NS1A_6thread17LinearCombinationIaLi1EiiLNS1F_9ScaleType4KindE0ELNS_15FloatRoundStyleE2EaEENS1_15EpilogueDefaultEEEEEvvEEEEvNT_6ParamsE)
	.align		4
        /*000c*/ 	.word	index@(__assertfail)
	.align		4
        /*0010*/ 	.word	0x00000000
	.align		4
        /*0014*/ 	.word	0xfffffffe
	.align		4
        /*0018*/ 	.word	0x00000000
	.align		4
        /*001c*/ 	.word	0xfffffffd
	.align		4
        /*0020*/ 	.word	0x00000000
	.align		4
        /*0024*/ 	.word	0xfffffffc


//--------------------- .nv.constant4             --------------------------
	.section	.nv.constant4,"a",@progbits
	.align	8
	.align		8
.nv.constant4:
        /*0000*/ 	.dword	__assertfail
	.align		8
        /*0008*/ 	.dword	__unnamed_1
	.align		8
        /*0010*/ 	.dword	_ZN40_INTERNAL_a03ddb4b_4_k_cu_4486b150_238394cuda3std3__45__cpo5beginE
	.align		8
        /*0018*/ 	.dword	_ZN40_INTERNAL_a03ddb4b_4_k_cu_4486b150_238394cuda3std3__45__cpo3endE
	.align		8
        /*0020*/ 	.dword	_ZN40_INTERNAL_a03ddb4b_4_k_cu_4486b150_238394cuda3std3__45__cpo6cbeginE
	.align		8
        /*0028*/ 	.dword	_ZN40_INTERNAL_a03ddb4b_4_k_cu_4486b150_238394cuda3std3__45__cpo4cendE
	.align		8
        /*0030*/ 	.dword	_ZN40_INTERNAL_a03ddb4b_4_k_cu_4486b150_238394cuda3std3__442_GLOBAL__N__a03ddb4b_4_k_cu_4486b150_238396ignoreE
	.align		8
        /*0038*/ 	.dword	_ZN40_INTERNAL_a03ddb4b_4_k_cu_4486b150_238394cuda3std3__419piecewise_constructE
	.align		8
        /*0040*/ 	.dword	_ZN40_INTERNAL_a03ddb4b_4_k_cu_4486b150_238394cuda3std3__48in_placeE
	.align		8
        /*0048*/ 	.dword	_ZN40_INTERNAL_a03ddb4b_4_k_cu_4486b150_238394cuda3std6ranges3__45__cpo4swapE
	.align		8
        /*0050*/ 	.dword	_ZN40_INTERNAL_a03ddb4b_4_k_cu_4486b150_238394cuda3std6ranges3__45__cpo9iter_moveE
	.align		8
        /*0058*/ 	.dword	_ZN40_INTERNAL_a03ddb4b_4_k_cu_4486b150_238394cute7productE
	.align		8
        /*0060*/ 	.dword	_ZN40_INTERNAL_a03ddb4b_4_k_cu_4486b150_238394cute1_E
	.align		8
        /*0068*/ 	.dword	$str$22
	.align		8
        /*0070*/ 	.dword	$str$23


//--------------------- .text._ZN7cutlass13device_kernelINS_4gemm6kernel13GemmUniversalIN4cute5tupleIJiiiiEEENS1_10collective13CollectiveMmaINS1_34MainloopSm90TmaGmmaWarpSpecializedILi5ENS5_IJNS4_1CILi1EEESB_SB_EEENS1_32KernelTmaWarpSpecializedPingpongEEENS5_IJNSA_ILi64EEENSA_ILi256EEENSA_ILi32EEEEEEaNS5_IJlSB_lEEEaSJ_NS4_8TiledMMAINS4_8MMA_AtomIJNS4_4SM904GMMA27MMA_64x256x32_S32S8S8_SS_TNEEEENS4_6LayoutISC_NS5_IJNSA_ILi0EEESR_SR_EEEEENS5_IJNS4_10UnderscoreESU_SU_EEEEENS4_13SM90_TMA_LOADENS4_14ComposedLayoutINS4_7SwizzleILi1ELi4ELi3EEENS4_18smem_ptr_flag_bitsILi8EEENSQ_INS5_IJNSA_ILi8EEESH_EEENS5_IJSH_SB_EEEEEEEvNS4_8identityESX_S17_vS18_EENS_8epilogue10collective6detail29Sm90TmaWarpSpecializedAdapterINS1B_15DefaultEpilogueIaSJ_SJ_NS1A_6thread17LinearCombinationIaLi1EiiLNS1F_9ScaleType4KindE0ELNS_15FloatRoundStyleE2EaEENS1_15EpilogueDefaultEEEEEvvEEEEvNT_6ParamsE --------------------------
	.section	.text._ZN7cutlass13device_kernelINS_4gemm6kernel13GemmUniversalIN4cute5tupleIJiiiiEEENS1_10collective13CollectiveMmaINS1_34MainloopSm90TmaGmmaWarpSpecializedILi5ENS5_IJNS4_1CILi1EEESB_SB_EEENS1_32KernelTmaWarpSpecializedPingpongEEENS5_IJNSA_ILi64EEENSA_ILi256EEENSA_ILi32EEEEEEaNS5_IJlSB_lEEEaSJ_NS4_8TiledMMAINS4_8MMA_AtomIJNS4_4SM904GMMA27MMA_64x256x32_S32S8S8_SS_TNEEEENS4_6LayoutISC_NS5_IJNSA_ILi0EEESR_SR_EEEEENS5_IJNS4_10UnderscoreESU_SU_EEEEENS4_13SM90_TMA_LOADENS4_14ComposedLayoutINS4_7SwizzleILi1ELi4ELi3EEENS4_18smem_ptr_flag_bitsILi8EEENSQ_INS5_IJNSA_ILi8EEESH_EEENS5_IJSH_SB_EEEEEEEvNS4_8identityESX_S17_vS18_EENS_8epilogue10collective6detail29Sm90TmaWarpSpecializedAdapterINS1B_15DefaultEpilogueIaSJ_SJ_NS1A_6thread17LinearCombinationIaLi1EiiLNS1F_9ScaleType4KindE0ELNS_15FloatRoundStyleE2EaEENS1_15EpilogueDefaultEEEEEvvEEEEvNT_6ParamsE,"ax",@progbits
	.align	128
.text._ZN7cutlass13device_kernelINS_4gemm6kernel13GemmUniversalIN4cute5tupleIJiiiiEEENS1_10collective13CollectiveMmaINS1_34MainloopSm90TmaGmmaWarpSpecializedILi5ENS5_IJNS4_1CILi1EEESB_SB_EEENS1_32KernelTmaWarpSpecializedPingpongEEENS5_IJNSA_ILi64EEENSA_ILi256EEENSA_ILi32EEEEEEaNS5_IJlSB_lEEEaSJ_NS4_8TiledMMAINS4_8MMA_AtomIJNS4_4SM904GMMA27MMA_64x256x32_S32S8S8_SS_TNEEEENS4_6LayoutISC_NS5_IJNSA_ILi0EEESR_SR_EEEEENS5_IJNS4_10UnderscoreESU_SU_EEEEENS4_13SM90_TMA_LOADENS4_14ComposedLayoutINS4_7SwizzleILi1ELi4ELi3EEENS4_18smem_ptr_flag_bitsILi8EEENSQ_INS5_IJNSA_ILi8EEESH_EEENS5_IJSH_SB_EEEEEEEvNS4_8identityESX_S17_vS18_EENS_8epilogue10collective6detail29Sm90TmaWarpSpecializedAdapterINS1B_15DefaultEpilogueIaSJ_SJ_NS1A_6thread17LinearCombinationIaLi1EiiLNS1F_9ScaleType4KindE0ELNS_15FloatRoundStyleE2EaEENS1_15EpilogueDefaultEEEEEvvEEEEvNT_6ParamsE:
        .type           _ZN7cutlass13device_kernelINS_4gemm6kernel13GemmUniversalIN4cute5tupleIJiiiiEEENS1_10collective13CollectiveMmaINS1_34MainloopSm90TmaGmmaWarpSpecializedILi5ENS5_IJNS4_1CILi1EEESB_SB_EEENS1_32KernelTmaWarpSpecializedPingpongEEENS5_IJNSA_ILi64EEENSA_ILi256EEENSA_ILi32EEEEEEaNS5_IJlSB_lEEEaSJ_NS4_8TiledMMAINS4_8MMA_AtomIJNS4_4SM904GMMA27MMA_64x256x32_S32S8S8_SS_TNEEEENS4_6LayoutISC_NS5_IJNSA_ILi0EEESR_SR_EEEEENS5_IJNS4_10UnderscoreESU_SU_EEEEENS4_13SM90_TMA_LOADENS4_14ComposedLayoutINS4_7SwizzleILi1ELi4ELi3EEENS4_18smem_ptr_flag_bitsILi8EEENSQ_INS5_IJNSA_ILi8EEESH_EEENS5_IJSH_SB_EEEEEEEvNS4_8identityESX_S17_vS18_EENS_8epilogue10collective6detail29Sm90TmaWarpSpecializedAdapterINS1B_15DefaultEpilogueIaSJ_SJ_NS1A_6thread17LinearCombinationIaLi1EiiLNS1F_9ScaleType4KindE0ELNS_15FloatRoundStyleE2EaEENS1_15EpilogueDefaultEEEEEvvEEEEvNT_6ParamsE,@function
        .size           _ZN7cutlass13device_kernelINS_4gemm6kernel13GemmUniversalIN4cute5tupleIJiiiiEEENS1_10collective13CollectiveMmaINS1_34MainloopSm90TmaGmmaWarpSpecializedILi5ENS5_IJNS4_1CILi1EEESB_SB_EEENS1_32KernelTmaWarpSpecializedPingpongEEENS5_IJNSA_ILi64EEENSA_ILi256EEENSA_ILi32EEEEEEaNS5_IJlSB_lEEEaSJ_NS4_8TiledMMAINS4_8MMA_AtomIJNS4_4SM904GMMA27MMA_64x256x32_S32S8S8_SS_TNEEEENS4_6LayoutISC_NS5_IJNSA_ILi0EEESR_SR_EEEEENS5_IJNS4_10UnderscoreESU_SU_EEEEENS4_13SM90_TMA_LOADENS4_14ComposedLayoutINS4_7SwizzleILi1ELi4ELi3EEENS4_18smem_ptr_flag_bitsILi8EEENSQ_INS5_IJNSA_ILi8EEESH_EEENS5_IJSH_SB_EEEEEEEvNS4_8identityESX_S17_vS18_EENS_8epilogue10collective6detail29Sm90TmaWarpSpecializedAdapterINS1B_15DefaultEpilogueIaSJ_SJ_NS1A_6thread17LinearCombinationIaLi1EiiLNS1F_9ScaleType4KindE0ELNS_15FloatRoundStyleE2EaEENS1_15EpilogueDefaultEEEEEvvEEEEvNT_6ParamsE,(.L_x_331 - _ZN7cutlass13device_kernelINS_4gemm6kernel13GemmUniversalIN4cute5tupleIJiiiiEEENS1_10collective13CollectiveMmaINS1_34MainloopSm90TmaGmmaWarpSpecializedILi5ENS5_IJNS4_1CILi1EEESB_SB_EEENS1_32KernelTmaWarpSpecializedPingpongEEENS5_IJNSA_ILi64EEENSA_ILi256EEENSA_ILi32EEEEEEaNS5_IJlSB_lEEEaSJ_NS4_8TiledMMAINS4_8MMA_AtomIJNS4_4SM904GMMA27MMA_64x256x32_S32S8S8_SS_TNEEEENS4_6LayoutISC_NS5_IJNSA_ILi0EEESR_SR_EEEEENS5_IJNS4_10UnderscoreESU_SU_EEEEENS4_13SM90_TMA_LOADENS4_14ComposedLayoutINS4_7SwizzleILi1ELi4ELi3EEENS4_18smem_ptr_flag_bitsILi8EEENSQ_INS5_IJNSA_ILi8EEESH_EEENS5_IJSH_SB_EEEEEEEvNS4_8identityESX_S17_vS18_EENS_8epilogue10collective6detail29Sm90TmaWarpSpecializedAdapterINS1B_15DefaultEpilogueIaSJ_SJ_NS1A_6thread17LinearCombinationIaLi1EiiLNS1F_9ScaleType4KindE0ELNS_15FloatRoundStyleE2EaEENS1_15EpilogueDefaultEEEEEvvEEEEvNT_6ParamsE)
        .other          _ZN7cutlass13device_kernelINS_4gemm6kernel13GemmUniversalIN4cute5tupleIJiiiiEEENS1_10collective13CollectiveMmaINS1_34MainloopSm90TmaGmmaWarpSpecializedILi5ENS5_IJNS4_1CILi1EEESB_SB_EEENS1_32KernelTmaWarpSpecializedPingpongEEENS5_IJNSA_ILi64EEENSA_ILi256EEENSA_ILi32EEEEEEaNS5_IJlSB_lEEEaSJ_NS4_8TiledMMAINS4_8MMA_AtomIJNS4_4SM904GMMA27MMA_64x256x32_S32S8S8_SS_TNEEEENS4_6LayoutISC_NS5_IJNSA_ILi0EEESR_SR_EEEEENS5_IJNS4_10UnderscoreESU_SU_EEEEENS4_13SM90_TMA_LOADENS4_14ComposedLayoutINS4_7SwizzleILi1ELi4ELi3EEENS4_18smem_ptr_flag_bitsILi8EEENSQ_INS5_IJNSA_ILi8EEESH_EEENS5_IJSH_SB_EEEEEEEvNS4_8identityESX_S17_vS18_EENS_8epilogue10collective6detail29Sm90TmaWarpSpecializedAdapterINS1B_15DefaultEpilogueIaSJ_SJ_NS1A_6thread17LinearCombinationIaLi1EiiLNS1F_9ScaleType4KindE0ELNS_15FloatRoundStyleE2EaEENS1_15EpilogueDefaultEEEEEvvEEEEvNT_6ParamsE,@"STO_CUDA_ENTRY STV_DEFAULT"
_ZN7cutlass13device_kernelINS_4gemm6kernel13GemmUniversalIN4cute5tupleIJiiiiEEENS1_10collective13CollectiveMmaINS1_34MainloopSm90TmaGmmaWarpSpecializedILi5ENS5_IJNS4_1CILi1EEESB_SB_EEENS1_32KernelTmaWarpSpecializedPingpongEEENS5_IJNSA_ILi64EEENSA_ILi256EEENSA_ILi32EEEEEEaNS5_IJlSB_lEEEaSJ_NS4_8TiledMMAINS4_8MMA_AtomIJNS4_4SM904GMMA27MMA_64x256x32_S32S8S8_SS_TNEEEENS4_6LayoutISC_NS5_IJNSA_ILi0EEESR_SR_EEEEENS5_IJNS4_10UnderscoreESU_SU_EEEEENS4_13SM90_TMA_LOADENS4_14ComposedLayoutINS4_7SwizzleILi1ELi4ELi3EEENS4_18smem_ptr_flag_bitsILi8EEENSQ_INS5_IJNSA_ILi8EEESH_EEENS5_IJSH_SB_EEEEEEEvNS4_8identityESX_S17_vS18_EENS_8epilogue10collective6detail29Sm90TmaWarpSpecializedAdapterINS1B_15DefaultEpilogueIaSJ_SJ_NS1A_6thread17LinearCombinationIaLi1EiiLNS1F_9ScaleType4KindE0ELNS_15FloatRoundStyleE2EaEENS1_15EpilogueDefaultEEEEEvvEEEEvNT_6ParamsE:
[----:B------:R-:W0:Y:S02]  /*0000*/  LDC R1, c[0x0][0x28] ;  /* 0x00000a00ff017b82 */ /* 0x000e240000000800 */
[----:B0-----:R-:W-:Y:S01]  /*0010*/  VIADD R1, R1, 0xfffffff8 ;  /* 0xfffffff801017836 */ /* 0x001fe20000000000 */
[----:B------:R-:W0:Y:S01]  /*0020*/  S2R R4, SR_TID.X ;  /* 0x0000000000047919 */ /* 0x000e220000002100 */
[----:B------:R-:W-:Y:S01]  /*0030*/  ELECT P0, URZ, PT ;  /* 0x00000000003f782f */ /* 0x000fe20003800000 */
[----:B------:R-:W-:Y:S01]  /*0040*/  BSSY B0, `(.L_x_0) ;  /* 0x000000f000007945 */ /* 0x000fe20003800000 */
[--C-:B0-----:R-:W-:Y:S02]  /*0050*/  SHF.R.U32.HI R0, RZ, 0x5, R4.reuse ;  /* 0x00000005ff007819 */ /* 0x101fe40000011604 */
[----:B------:R-:W-:-:S03]  /*0060*/  SHF.R.U32.HI R5, RZ, 0x7, R4 ;  /* 0x00000007ff057819 */ /* 0x000fc60000011604 */
[----:B------:R-:W0:Y:S04]  /*0070*/  SHFL.IDX PT, R2, R0, RZ, 0x1f ;  /* 0x00001fff00027589 */ /* 0x000e2800000e0000 */
[----:B------:R1:W2:Y:S01]  /*0080*/  SHFL.IDX PT, R8, R5, RZ, 0x1f ;  /* 0x00001fff05087589 */ /* 0x0002a200000e0000 */
[----:B0-----:R-:W-:-:S13]  /*0090*/  ISETP.NE.OR P0, PT, R2, RZ, !P0 ;  /* 0x000000ff0200720c */ /* 0x001fda0004705670 */
[----:B-12---:R-:W-:Y:S05]  /*00a0*/  @P0 BRA `(.L_x_1) ;  /* 0x0000000000200947 */ /* 0x006fea0003800000 */
[----:B------:R-:W-:Y:S02]  /*00b0*/  ULDC.64 UR4, c[0x0][0x198] ;  /* 0x0000660000047ab9 */ /* 0x000fe40000000a00 */
[----:B------:R-:W-:Y:S02]  /*00c0*/  UIADD3 UR6, UP0, UR4, 0xf0, URZ ;  /* 0x000000f004067890 */ /* 0x000fe4000ff1e03f */
[----:B------:R-:W-:Y:S02]  /*00d0*/  UIADD3 UR4, UP1, UR4, 0x1f0, URZ ;  /* 0x000001f004047890 */ /* 0x000fe4000ff3e03f */
[----:B------:R-:W-:Y:S02]  /*00e0*/  UIADD3.X UR7, URZ, UR5, URZ, UP0, !UPT ;  /* 0x000000053f077290 */ /* 0x000fe400087fe43f */
[----:B------:R-:W-:-:S07]  /*00f0*/  UIADD3.X UR5, URZ, UR5, URZ, UP1, !UPT ;  /* 0x000000053f057290 */ /* 0x000fce0008ffe43f */
[----:B------:R0:W-:Y:S02]  /*0100*/  UTMACCTL.PF [UR6] ;  /* 0x00000000060079b9 */ /* 0x0001e40008040000 */
[----:B------:R0:W-:Y:S02]  /*0110*/  UTMACCTL.PF [UR4] ;  /* 0x00000000040079b9 */ /* 0x0001e40008040000 */
[----:B0-----:R-:W-:Y:S01]  /*0120*/  NOP ;  /* 0x0000000000007918 */ /* 0x001fe20000000000 */
.L_x_1:
[----:B------:R-:W-:Y:S05]  /*0130*/  BSYNC B0 ;  /* 0x0000000000007941 */ /* 0x000fea0003800000 */
.L_x_0:
[----:B------:R-:W0:Y:S02]  /*0140*/  SHFL.IDX PT, R3, R0, RZ, 0x1f ;  /* 0x00001fff00037589 */ /* 0x000e2400000e0000 */
[----:B0-----:R-:W-:-:S13]  /*0150*/  ISETP.NE.AND P0, PT, R3, RZ, PT ;  /* 0x000000ff0300720c */ /* 0x001fda0003f05270 */
[----:B------:R-:W-:Y:S05]  /*0160*/  @P0 BRA `(.L_x_2) ;  /* 0x0000000000600947 */ /* 0x000fea0003800000 */
[----:B------:R-:W0:Y:S01]  /*0170*/  S2UR UR8, SR_CgaCtaId ;  /* 0x00000000000879c3 */ /* 0x000e220000008800 */
[----:B------:R-:W-:Y:S01]  /*0180*/  UMOV UR4, 0x400 ;  /* 0x0000040000047882 */ /* 0x000fe20000000000 */
[----:B------:R-:W-:Y:S01]  /*0190*/  UMOV UR5, 0x1 ;  /* 0x0000000100057882 */ /* 0x000fe20000000000 */
[----:B------:R-:W-:Y:S01]  /*01a0*/  UMOV UR6, 0x80 ;  /* 0x0000008000067882 */ /* 0x000fe20000000000 */
[----:B------:R-:W-:Y:S01]  /*01b0*/  ELECT P0, URZ, PT ;  /* 0x00000000003f782f */ /* 0x000fe20003800000 */
[----:B------:R-:W-:-:S04]  /*01c0*/  UIADD3 UR6, -UR6, 0x100000, URZ ;  /* 0x0010000006067890 */ /* 0x000fc8000fffe13f */
[----:B------:R-:W-:Y:S02]  /*01d0*/  USHF.L.U32 UR7, UR6, 0xb, URZ ;  /* 0x0000000b06077899 */ /* 0x000fe4000800063f */
[----:B------:R-:W-:Y:S02]  /*01e0*/  USHF.L.U32 UR6, UR6, 0x1, URZ ;  /* 0x0000000106067899 */ /* 0x000fe4000800063f */
[----:B0-----:R-:W-:Y:S02]  /*01f0*/  ULEA UR8, UR8, UR4, 0x18 ;  /* 0x0000000408087291 */ /* 0x001fe4000f8ec03f */
[----:B------:R-:W-:-:S04]  /*0200*/  UIADD3 UR4, -UR5, 0x100000, URZ ;  /* 0x0010000005047890 */ /* 0x000fc8000fffe13f */
[----:B------:R-:W-:Y:S02]  /*0210*/  USHF.L.U32 UR5, UR4, 0xb, URZ ;  /* 0x0000000b04057899 */ /* 0x000fe4000800063f */
[----:B------:R-:W-:Y:S01]  /*0220*/  USHF.L.U32 UR4, UR4, 0x1, URZ ;  /* 0x0000000104047899 */ /* 0x000fe2000800063f */
[----:B------:R-:W0:Y:S11]  /*0230*/  FENCE.VIEW.ASYNC.S ;  /* 0x00000000000073c6 */ /* 0x000e360000000000 */
[----:B0-----:R0:W1:Y:S01]  /*0240*/  SYNCS.EXCH.64 URZ, [UR8], UR4 ;  /* 0x00000004083f75b2 */ /* 0x0010620008000100 */
[----:B------:R0:W2:Y:S01]  /*0250*/  SYNCS.EXCH.64 URZ, [UR8+0x28], UR6 ;  /* 0x00002806083f75b2 */ /* 0x0000a20008000100 */
[----:B------:R0:W3:Y:S01]  /*0260*/  SYNCS.EXCH.64 URZ, [UR8+0x8], UR4 ;  /* 0x00000804083f75b2 */ /* 0x0000e20008000100 */
[----:B------:R0:W4:Y:S01]  /*0270*/  SYNCS.EXCH.64 URZ, [UR8+0x30], UR6 ;  /* 0x00003006083f75b2 */ /* 0x0001220008000100 */
[----:B------:R0:W0:Y:S01]  /*0280*/  SYNCS.EXCH.64 URZ, [UR8+0x10], UR4 ;  /* 0x00001004083f75b2 */ /* 0x0000220008000100 */
[----:B------:R0:W0:Y:S01]  /*0290*/  SYNCS.EXCH.64 URZ, [UR8+0x38], UR6 ;  /* 0x00003806083f75b2 */ /* 0x0000220008000100 */
[----:B------:R0:W0:Y:S01]  /*02a0*/  SYNCS.EXCH.64 URZ, [UR8+0x18], UR4 ;  /* 0x00001804083f75b2 */ /* 0x0000220008000100 */
[----:B------:R0:W0:Y:S01]  /*02b0*/  SYNCS.EXCH.64 URZ, [UR8+0x40], UR6 ;  /* 0x00004006083f75b2 */ /* 0x0000220008000100 */
[----:B------:R0:W0:Y:S01]  /*02c0*/  SYNCS.EXCH.64 URZ, [UR8+0x20], UR4 ;  /* 0x00002004083f75b2 */ /* 0x0000220008000100 */
[----:B------:R0:W0:Y:S01]  /*02d0*/  SYNCS.EXCH.64 URZ, [UR8+0x48], UR6 ;  /* 0x00004806083f75b2 */ /* 0x0000220008000100 */
[----:B------:R-:W-:Y:S01]  /*02e0*/  NOP ;  /* 0x0000000000007918 */ /* 0x000fe20000000000 */
.L_x_2:
[----:B------:R-:W5:Y:S01]  /*02f0*/  SHFL.IDX PT, R6, R0, RZ, 0x1f ;  /* 0x00001fff00067589 */ /* 0x000f6200000e0000 */
[----:B------:R-:W-:Y:S01]  /*0300*/  ELECT P0, URZ, PT ;  /* 0x00000000003f782f */ /* 0x000fe20003800000 */
[----:B------:R-:W-:Y:S01]  /*0310*/  NOP ;  /* 0x0000000000007918 */ /* 0x000fe20000000000 */
[----:B------:R-:W-:Y:S01]  /*0320*/  ELECT P1, URZ, PT ;  /* 0x00000000003f782f */ /* 0x000fe20003820000 */
[----:B------:R-:W1:Y:S01]  /*0330*/  SHFL.IDX PT, R3, R0, RZ, 0x1f ;  /* 0x00001fff00037589 */ /* 0x000e6200000e0000 */
[----:B0-----:R-:W-:Y:S01]  /*0340*/  UMOV UR4, 0x20 ;  /* 0x0000002000047882 */ /* 0x001fe20000000000 */
[----:B------:R-:W-:Y:S01]  /*0350*/  UMOV UR11, 0x80 ;  /* 0x00000080000b7882 */ /* 0x000fe20000000000 */
[----:B------:R-:W-:Y:S01]  /*0360*/  NOP ;  /* 0x0000000000007918 */ /* 0x000fe20000000000 */
[C---:B------:R-:W-:Y:S01]  /*0370*/  VIADD R33, R8.reuse, 0xffffffff ;  /* 0xffffffff08217836 */ /* 0x040fe20000000000 */
[----:B------:R-:W0:Y:S01]  /*0380*/  SHFL.IDX PT, R5, R5, RZ, 0x1f ;  /* 0x00001fff05057589 */ /* 0x000e2200000e0000 */
[----:B------:R-:W-:Y:S01]  /*0390*/  ULDC.64 UR36, c[0x0][0x208] ;  /* 0x0000820000247ab9 */ /* 0x000fe20000000a00 */
[----:B------:R-:W-:-:S02]  /*03a0*/  ISETP.NE.AND P2, PT, R8, RZ, PT ;  /* 0x000000ff0800720c */ /* 0x000fc40003f45270 */
[----:B------:R-:W-:Y:S02]  /*03b0*/  ISETP.GE.U32.AND P3, PT, R33, 0x2, PT ;  /* 0x000000022100780c */ /* 0x000fe40003f66070 */
[----:B-----5:R-:W-:Y:S02]  /*03c0*/  ISETP.NE.OR P0, PT, R6, RZ, !P0 ;  /* 0x000000ff0600720c */ /* 0x020fe40004705670 */
[----:B-1----:R-:W-:Y:S02]  /*03d0*/  ISETP.NE.OR P1, PT, R3, RZ, !P1 ;  /* 0x000000ff0300720c */ /* 0x002fe40004f25670 */
[----:B------:R-:W-:-:S04]  /*03e0*/  SHF.R.S32.HI R3, RZ, 0x1f, R2 ;  /* 0x0000001fff037819 */ /* 0x000fc80000011402 */
[----:B------:R-:W-:-:S05]  /*03f0*/  LEA.HI R3, R3, R2, RZ, 0x2 ;  /* 0x0000000203037211 */ /* 0x000fca00078f10ff */
[----:B------:R-:W-:Y:S01]  /*0400*/  VOTEU.ALL UP0, P0 ;  /* 0x00000000003f7886 */ /* 0x000fe20000000000 */
[----:B------:R-:W-:Y:S01]  /*0410*/  LOP3.LUT R3, R3, 0xfffffffc, RZ, 0xc0, !PT ;  /* 0xfffffffc03037812 */ /* 0x000fe200078ec0ff */
[----:B------:R-:W-:-:S03]  /*0420*/  VOTEU.ALL UP1, P1 ;  /* 0x00000000003f7886 */ /* 0x000fc60000820000 */
[----:B------:R-:W1:Y:S01]  /*0430*/  @!UP0 S2UR UR7, SR_CgaCtaId ;  /* 0x00000000000789c3 */ /* 0x000e620000008800 */
[----:B------:R-:W-:Y:S01]  /*0440*/  @!UP0 UMOV UR6, 0x400 ;  /* 0x0000040000068882 */ /* 0x000fe20000000000 */
[----:B------:R-:W-:-:S04]  /*0450*/  @!UP0 UIADD3 UR4, -UR4, 0x100000, URZ ;  /* 0x0010000004048890 */ /* 0x000fc8000fffe13f */
[----:B------:R-:W-:Y:S02]  /*0460*/  @!UP0 USHF.L.U32 UR5, UR4, 0xb, URZ ;  /* 0x0000000b04058899 */ /* 0x000fe4000800063f */
[----:B------:R-:W-:Y:S01]  /*0470*/  @!UP0 USHF.L.U32 UR4, UR4, 0x1, URZ ;  /* 0x0000000104048899 */ /* 0x000fe2000800063f */
[----:B------:R-:W-:Y:S01]  /*0480*/  IMAD.IADD R0, R2, 0x1, -R3 ;  /* 0x0000000102007824 */ /* 0x000fe200078e0a03 */
[----:B------:R-:W-:Y:S01]  /*0490*/  @!UP1 UMOV UR9, 0x400 ;  /* 0x0000040000099882 */ /* 0x000fe20000000000 */
[----:B------:R-:W-:Y:S01]  /*04a0*/  VOTEU.ALL UP2, P1 ;  /* 0x00000000003f7886 */ /* 0x000fe20000840000 */
[----:B------:R-:W-:Y:S01]  /*04b0*/  VOTEU.ALL UP3, P1 ;  /* 0x00000000003f7886 */ /* 0x000fe20000860000 */
[----:B------:R-:W-:Y:S01]  /*04c0*/  VOTEU.ALL UP4, P1 ;  /* 0x00000000003f7886 */ /* 0x000fe20000880000 */
[----:B------:R-:W5:Y:S01]  /*04d0*/  @!UP1 S2UR UR10, SR_CgaCtaId ;  /* 0x00000000000a99c3 */ /* 0x000f620000008800 */
[----:B------:R-:W-:Y:S01]  /*04e0*/  VOTEU.ALL UP5, P1 ;  /* 0x00000000003f7886 */ /* 0x000fe200008a0000 */
[----:B------:R-:W-:-:S04]  /*04f0*/  SHF.R.S32.HI R3, RZ, 0x1f, R4 ;  /* 0x0000001fff037819 */ /* 0x000fc80000011404 */
[----:B------:R-:W-:-:S04]  /*0500*/  LEA.HI R3, R3, R4, RZ, 0x7 ;  /* 0x0000000403037211 */ /* 0x000fc800078f38ff */
[----:B------:R-:W-:-:S05]  /*0510*/  LOP3.LUT R3, R3, 0xffffff80, RZ, 0xc0, !PT ;  /* 0xffffff8003037812 */ /* 0x000fca00078ec0ff */
[----:B------:R-:W-:Y:S01]  /*0520*/  IMAD.IADD R3, R4, 0x1, -R3 ;  /* 0x0000000104037824 */ /* 0x000fe200078e0a03 */
[----:B-1----:R-:W-:Y:S02]  /*0530*/  @!UP0 ULEA UR8, UR7, UR6, 0x18 ;  /* 0x0000000607088291 */ /* 0x002fe4000f8ec03f */
[----:B------:R-:W-:-:S04]  /*0540*/  @!UP1 UIADD3 UR6, -UR11, 0x100000, URZ ;  /* 0x001000000b069890 */ /* 0x000fc8000fffe13f */
[----:B------:R-:W-:Y:S02]  /*0550*/  @!UP1 USHF.L.U32 UR7, UR6, 0xb, URZ ;  /* 0x0000000b06079899 */ /* 0x000fe4000800063f */
[----:B------:R-:W-:Y:S01]  /*0560*/  @!UP1 USHF.L.U32 UR6, UR6, 0x1, URZ ;  /* 0x0000000106069899 */ /* 0x000fe2000800063f */
[----:B------:R-:W-:Y:S01]  /*0570*/  VOTEU.ALL UP0, P0 ;  /* 0x00000000003f7886 */ /* 0x000fe20000000000 */
[----:B-----5:R-:W-:Y:S01]  /*0580*/  @!UP1 ULEA UR9, UR10, UR9, 0x18 ;  /* 0x000000090a099291 */ /* 0x020fe2000f8ec03f */
[----:B------:R-:W-:Y:S02]  /*0590*/  VOTEU.ALL UP1, P0 ;  /* 0x00000000003f7886 */ /* 0x000fe40000020000 */
[----:B------:R-:W-:Y:S01]  /*05a0*/  ULDC.64 UR10, c[0x0][0x598] ;  /* 0x00016600000a7ab9 */ /* 0x000fe20000000a00 */
[----:B------:R-:W-:Y:S01]  /*05b0*/  ISETP.NE.AND P0, PT, R0, 0x3, PT ;  /* 0x000000030000780c */ /* 0x000fe20003f05270 */
[----:B------:R-:W1:Y:S02]  /*05c0*/  FENCE.VIEW.ASYNC.S ;  /* 0x00000000000073c6 */ /* 0x000e640000000000 */
[----:B-1----:R1:W2:Y:S01]  /*05d0*/  @!UP0 SYNCS.EXCH.64 URZ, [UR8+0x80], UR4 ;  /* 0x00008004083f85b2 */ /* 0x0022a20008000100 */
[----:B------:R-:W-:-:S02]  /*05e0*/  ISETP.NE.U32.AND P1, PT, RZ, UR10, PT ;  /* 0x0000000aff007c0c */ /* 0x000fc4000bf25070 */
[----:B------:R-:W-:Y:S02]  /*05f0*/  ISETP.EQ.OR P0, PT, R0, RZ, !P0 ;  /* 0x000000ff0000720c */ /* 0x000fe40004702670 */
[----:B------:R-:W-:Y:S02]  /*0600*/  ISETP.NE.AND.EX P1, PT, RZ, UR11, PT, P1 ;  /* 0x0000000bff007c0c */ /* 0x000fe4000bf25310 */
[----:B------:R-:W-:-:S04]  /*0610*/  ISETP.EQ.AND P0, PT, R8, RZ, P0 ;  /* 0x000000ff0800720c */ /* 0x000fc80000702270 */
[----:B------:R-:W-:-:S04]  /*0620*/  SEL R16, RZ, 0x1, !P0 ;  /* 0x00000001ff107807 */ /* 0x000fc80004000000 */
[----:B------:R-:W-:Y:S01]  /*0630*/  SEL R16, R16, 0x2, P3 ;  /* 0x0000000210107807 */ /* 0x000fe20001800000 */
[----:B------:R1:W2:Y:S01]  /*0640*/  @!UP1 SYNCS.EXCH.64 URZ, [UR8+0x88], UR4 ;  /* 0x00008804083f95b2 */ /* 0x0002a20008000100 */
[----:B------:R-:W-:Y:S01]  /*0650*/  NOP ;  /* 0x0000000000007918 */ /* 0x000fe20000000000 */
[----:B------:R1:W2:Y:S01]  /*0660*/  @!UP2 SYNCS.EXCH.64 URZ, [UR9+0x60], UR6 ;  /* 0x00006006093fa5b2 */ /* 0x0002a20008000100 */
[----:B------:R1:W2:Y:S01]  /*0670*/  @!UP3 SYNCS.EXCH.64 URZ, [UR9+0x68], UR6 ;  /* 0x00006806093fb5b2 */ /* 0x0002a20008000100 */
[----:B------:R1:W2:Y:S01]  /*0680*/  @!UP4 SYNCS.EXCH.64 URZ, [UR9+0x70], UR6 ;  /* 0x00007006093fc5b2 */ /* 0x0002a20008000100 */
[----:B------:R1:W2:Y:S01]  /*0690*/  @!UP5 SYNCS.EXCH.64 URZ, [UR9+0x78], UR6 ;  /* 0x00007806093fd5b2 */ /* 0x0002a20008000100 */
[----:B------:R-:W-:Y:S01]  /*06a0*/  NOP ;  /* 0x0000000000007918 */ /* 0x000fe20000000000 */
[----:B--234-:R-:W-:Y:S06]  /*06b0*/  BAR.SYNC.DEFER_BLOCKING 0x0 ;  /* 0x0000000000007b1d */ /* 0x01cfec0000010000 */
[----:B01----:R-:W-:Y:S05]  /*06c0*/  @!P1 BRA `(.L_x_3) ;  /* 0x00000000001c9947 */ /* 0x003fea0003800000 */
[----:B------:R-:W0:Y:S02]  /*06d0*/  LDC.64 R6, c[0x0][0x598] ;  /* 0x00016600ff067b82 */ /* 0x000e240000000a00 */
[----:B0-----:R-:W2:Y:S02]  /*06e0*/  LDG.E.64 R6, desc[UR36][R6.64] ;  /* 0x0000002406067981 */ /* 0x001ea4000c1e1b00 */
[----:B--2---:R-:W-:-:S04]  /*06f0*/  ISETP.NE.U32.AND P0, PT, R6, RZ, PT ;  /* 0x000000ff0600720c */ /* 0x004fc80003f05070 */
[----:B------:R-:W-:-:S13]  /*0700*/  ISETP.NE.AND.EX P0, PT, R7, RZ, PT, P0 ;  /* 0x000000ff0700720c */ /* 0x000fda0003f05300 */
[----:B------:R-:W-:Y:S05]  /*0710*/  @!P0 BRA `(.L_x_3) ;  /* 0x0000000000088947 */ /* 0x000fea0003800000 */
[----:B------:R1:W5:Y:S01]  /*0720*/  LD.E R153, desc[UR36][R6.64] ;  /* 0x0000002406997980 */ /* 0x000362000c101900 */
[----:B------:R-:W-:Y:S05]  /*0730*/  BRA `(.L_x_4) ;  /* 0x0000000000247947 */ /* 0x000fea0003800000 */
.L_x_3:
[----:B------:R-:W-:Y:S02]  /*0740*/  ULDC.64 UR4, c[0x0][0x588] ;  /* 0x0001620000047ab9 */ /* 0x000fe40000000a00 */
[----:B------:R-:W-:-:S04]  /*0750*/  ISETP.NE.U32.AND P0, PT, RZ, UR4, PT ;  /* 0x00000004ff007c0c */ /* 0x000fc8000bf05070 */
[----:B------:R-:W-:-:S13]  /*0760*/  ISETP.NE.AND.EX P0, PT, RZ, UR5, PT, P0 ;  /* 0x00000005ff007c0c */ /* 0x000fda000bf05300 */
[----:B------:R-:W-:Y:S05]  /*0770*/  @!P0 BRA `(.L_x_5) ;  /* 0x00000000000c8947 */ /* 0x000fea0003800000 */
[----:B------:R-:W0:Y:S02]  /*0780*/  LDC.64 R6, c[0x0][0x588] ;  /* 0x00016200ff067b82 */ /* 0x000e240000000a00 */
[----:B0-----:R0:W5:Y:S01]  /*0790*/  LDG.E R153, desc[UR36][R6.64] ;  /* 0x0000002406997981 */ /* 0x001162000c1e1900 */
[----:B------:R-:W-:Y:S05]  /*07a0*/  BRA `(.L_x_4) ;  /* 0x0000000000087947 */ /* 0x000fea0003800000 */
.L_x_5:
[----:B------:R-:W-:Y:S02]  /*07b0*/  ULDC UR4, c[0x0][0x580] ;  /* 0x0001600000047ab9 */ /* 0x000fe40000000800 */
[----:B------:R-:W-:-:S07]  /*07c0*/  IMAD.U32 R153, RZ, RZ, UR4 ;  /* 0x00000004ff997e24 */ /* 0x000fce000f8e00ff */
.L_x_4:
[----:B------:R-:W-:Y:S02]  /*07d0*/  ULDC.64 UR4, c[0x0][0x5a0] ;  /* 0x0001680000047ab9 */ /* 0x000fe40000000a00 */
[----:B------:R-:W-:-:S04]  /*07e0*/  ISETP.NE.U32.AND P0, PT, RZ, UR4, PT ;  /* 0x00000004ff007c0c */ /* 0x000fc8000bf05070 */
[----:B------:R-:W-:-:S13]  /*07f0*/  ISETP.NE.AND.EX P0, PT, RZ, UR5, PT, P0 ;  /* 0x00000005ff007c0c */ /* 0x000fda000bf05300 */
[----:B------:R-:W-:Y:S05]  /*0800*/  @!P0 BRA `(.L_x_6) ;  /* 0x00000000001c8947 */ /* 0x000fea0003800000 */
[----:B01----:R-:W0:Y:S02]  /*0810*/  LDC.64 R6, c[0x0][0x5a0] ;  /* 0x00016800ff067b82 */ /* 0x003e240000000a00 */
[----:B0-----:R-:W2:Y:S02]  /*0820*/  LDG.E.64 R6, desc[UR36][R6.64] ;  /* 0x0000002406067981 */ /* 0x001ea4000c1e1b00 */
[----:B--2---:R-:W-:-:S04]  /*0830*/  ISETP.NE.U32.AND P0, PT, R6, RZ, PT ;  /* 0x000000ff0600720c */ /* 0x004fc80003f05070 */
[----:B------:R-:W-:-:S13]  /*0840*/  ISETP.NE.AND.EX P0, PT, R7, RZ, PT, P0 ;  /* 0x000000ff0700720c */ /* 0x000fda0003f05300 */
[----:B------:R-:W-:Y:S05]  /*0850*/  @!P0 BRA `(.L_x_6) ;  /* 0x0000000000088947 */ /* 0x000fea0003800000 */
[----:B------:R3:W5:Y:S01]  /*0860*/  LD.E R152, desc[UR36][R6.64] ;  /* 0x0000002406987980 */ /* 0x000762000c101900 */
[----:B------:R-:W-:Y:S05]  /*0870*/  BRA `(.L_x_7) ;  /* 0x0000000000247947 */ /* 0x000fea0003800000 */
.L_x_6:
[----:B------:R-:W-:Y:S02]  /*0880*/  ULDC.64 UR4, c[0x0][0x590] ;  /* 0x0001640000047ab9 */ /* 0x000fe40000000a00 */
[----:B------:R-:W-:-:S04]  /*0890*/  ISETP.NE.U32.AND P0, PT, RZ, UR4, PT ;  /* 0x00000004ff007c0c */ /* 0x000fc8000bf05070 */
[----:B------:R-:W-:-:S13]  /*08a0*/  ISETP.NE.AND.EX P0, PT, RZ, UR5, PT, P0 ;  /* 0x00000005ff007c0c */ /* 0x000fda000bf05300 */
[----:B------:R-:W-:Y:S05]  /*08b0*/  @!P0 BRA `(.L_x_8) ;  /* 0x00000000000c8947 */ /* 0x000fea0003800000 */
[----:B01----:R-:W0:Y:S02]  /*08c0*/  LDC.64 R6, c[0x0][0x590] ;  /* 0x00016400ff067b82 */ /* 0x003e240000000a00 */
[----:B0-----:R2:W5:Y:S01]  /*08d0*/  LDG.E R152, desc[UR36][R6.64] ;  /* 0x0000002406987981 */ /* 0x001562000c1e1900 */
[----:B------:R-:W-:Y:S05]  /*08e0*/  BRA `(.L_x_7) ;  /* 0x0000000000087947 */ /* 0x000fea0003800000 */
.L_x_8:
[----:B------:R-:W-:Y:S02]  /*08f0*/  ULDC UR4, c[0x0][0x584] ;  /* 0x0001610000047ab9 */ /* 0x000fe40000000800 */
[----:B------:R-:W-:-:S07]  /*0900*/  IMAD.U32 R152, RZ, RZ, UR4 ;  /* 0x00000004ff987e24 */ /* 0x000fce000f8e00ff */
.L_x_7:
[----:B------:R-:W4:Y:S01]  /*0910*/  LDC R2, c[0x0][0x65c] ;  /* 0x00019700ff027b82 */ /* 0x000f220000000800 */
[----:B------:R-:W4:Y:S01]  /*0920*/  S2R R14, SR_CTAID.Y ;  /* 0x00000000000e7919 */ /* 0x000f220000002600 */
[----:B------:R-:W-:Y:S01]  /*0930*/  ULDC UR6, c[0x0][0x28c] ;  /* 0x0000a30000067ab9 */ /* 0x000fe20000000800 */
[----:B------:R-:W-:Y:S01]  /*0940*/  ISETP.NE.AND P0, PT, R8, 0x2, PT ;  /* 0x000000020800780c */ /* 0x000fe20003f05270 */
[----:B------:R-:W-:Y:S01]  /*0950*/  UIADD3 UR6, UR6, 0x1f, URZ ;  /* 0x0000001f06067890 */ /* 0x000fe2000fffe03f */
[----:B0123--:R-:W0:Y:S01]  /*0960*/  S2R R6, SR_CTAID.X ;  /* 0x0000000000067919 */ /* 0x00fe220000002500 */
[----:B------:R-:W-:Y:S01]  /*0970*/  IMAD.MOV.U32 R7, RZ, RZ, RZ ;  /* 0x000000ffff077224 */ /* 0x000fe200078e00ff */
[----:B------:R-:W-:Y:S01]  /*0980*/  UMOV UR39, URZ ;  /* 0x0000003f00277c82 */ /* 0x000fe20008000000 */
[----:B------:R-:W-:Y:S01]  /*0990*/  USHF.R.S32.HI UR7, URZ, 0x1f, UR6 ;  /* 0x0000001f3f077899 */ /* 0x000fe20008011406 */
[----:B------:R-:W-:Y:S01]  /*09a0*/  UMOV UR38, URZ ;  /* 0x0000003f00267c82 */ /* 0x000fe20008000000 */
[----:B------:R-:W-:-:S02]  /*09b0*/  ULDC.64 UR8, c[0x0][0x650] ;  /* 0x0001940000087ab9 */ /* 0x000fc40000000a00 */
[----:B------:R-:W-:-:S04]  /*09c0*/  ULEA.HI UR7, UR7, UR6, URZ, 0x5 ;  /* 0x0000000607077291 */ /* 0x000fc8000f8f283f */
[----:B------:R-:W-:Y:S01]  /*09d0*/  USHF.R.S32.HI UR40, URZ, 0x5, UR7 ;  /* 0x000000053f287899 */ /* 0x000fe20008011407 */
[----:B----4-:R-:W-:-:S13]  /*09e0*/  ISETP.NE.AND P1, PT, R2, 0x1, PT ;  /* 0x000000010200780c */ /* 0x010fda0003f25270 */
[----:B------:R-:W0:Y:S01]  /*09f0*/  @P1 LDC R19, c[0x0][0x10] ;  /* 0x00000400ff131b82 */ /* 0x000e220000000800 */
[----:B------:R-:W-:Y:S02]  /*0a00*/  @P1 IMAD.MOV.U32 R8, RZ, RZ, R14 ;  /* 0x000000ffff081224 */ /* 0x000fe400078e000e */
[----:B------:R-:W-:Y:S02]  /*0a10*/  @P1 IMAD.MOV.U32 R9, RZ, RZ, RZ ;  /* 0x000000ffff091224 */ /* 0x000fe400078e00ff */
[----:B------:R-:W-:-:S03]  /*0a20*/  @P1 IMAD.MOV.U32 R17, RZ, RZ, RZ ;  /* 0x000000ffff111224 */ /* 0x000fc600078e00ff */
[----:B------:R-:W1:Y:S01]  /*0a30*/  @!P1 LDC R11, c[0x0][0xc] ;  /* 0x00000300ff0b9b82 */ /* 0x000e620000000800 */
[----:B------:R-:W-:Y:S01]  /*0a40*/  ULDC UR4, c[0x0][0xc] ;  /* 0x0000030000047ab9 */ /* 0x000fe20000000800 */
[----:B------:R-:W-:Y:S02]  /*0a50*/  ULDC UR5, c[0x0][0x10] ;  /* 0x0000040000057ab9 */ /* 0x000fe40000000800 */
[----:B------:R-:W-:-:S04]  /*0a60*/  UIMAD.WIDE.U32 UR4, UR4, UR5, URZ ;  /* 0x00000005040472a5 */ /* 0x000fc8000f8e003f */
[----:B------:R-:W2:Y:S01]  /*0a70*/  LDC R2, c[0x0][0x14] ;  /* 0x00000500ff027b82 */ /* 0x000ea20000000800 */
[----:B0-----:R-:W-:-:S04]  /*0a80*/  @P1 IMAD.WIDE.U32 R18, R6, R19, R8 ;  /* 0x0000001306121225 */ /* 0x001fc800078e0008 */
[----:B------:R-:W-:Y:S02]  /*0a90*/  @P1 IMAD.IADD R17, R19, 0x1, R17 ;  /* 0x0000000113111824 */ /* 0x000fe400078e0211 */
[----:B-1----:R-:W-:-:S04]  /*0aa0*/  @!P1 IMAD.WIDE.U32 R8, R11, R14, R6 ;  /* 0x0000000e0b089225 */ /* 0x002fc800078e0006 */
[----:B------:R-:W-:Y:S02]  /*0ab0*/  @!P1 IMAD.MOV.U32 R18, RZ, RZ, R8 ;  /* 0x000000ffff129224 */ /* 0x000fe400078e0008 */
[----:B------:R-:W-:Y:S02]  /*0ac0*/  @!P1 IMAD.MOV.U32 R17, RZ, RZ, R9 ;  /* 0x000000ffff119224 */ /* 0x000fe400078e0009 */
[----:B--2---:R-:W-:-:S04]  /*0ad0*/  IMAD.WIDE.U32 R12, R2, UR4, RZ ;  /* 0x00000004020c7c25 */ /* 0x004fc8000f8e00ff */
[----:B------:R-:W-:Y:S01]  /*0ae0*/  IMAD R23, R2, UR5, RZ ;  /* 0x0000000502177c24 */ /* 0x000fe2000f8e02ff */
[----:B------:R0:W-:Y:S03]  /*0af0*/  STL.64 [R1], R12 ;  /* 0x0000000c01007387 */ /* 0x0001e60000100a00 */
[----:B------:R-:W-:Y:S01]  /*0b00*/  IMAD.IADD R23, R13, 0x1, R23 ;  /* 0x000000010d177824 */ /* 0x000fe200078e0217 */
[----:B------:R-:W-:Y:S06]  /*0b10*/  @P0 BRA `(.L_x_9) ;  /* 0x0000000000200947 */ /* 0x000fec0003800000 */
[----:B------:R-:W-:Y:S01]  /*0b20*/  UISETP.GE.U32.AND UP0, UPT, UR40, 0x5, UPT ;  /* 0x000000052800788c */ /* 0x000fe2000bf06070 */
[----:B------:R-:W-:Y:S01]  /*0b30*/  IADD3 R18, P0, R18, R12, RZ ;  /* 0x0000000c12127210 */ /* 0x000fe20007f1e0ff */
[----:B------:R-:W-:Y:S01]  /*0b40*/  UIMAD.WIDE.U32 UR4, UR40, -0x33333333, URZ ;  /* 0xcccccccd280478a5 */ /* 0x000fe2000f8e003f */
[----:B------:R-:W-:-:S03]  /*0b50*/  UMOV UR38, URZ ;  /* 0x0000003f00267c82 */ /* 0x000fc60008000000 */
[----:B------:R-:W-:Y:S01]  /*0b60*/  USHF.R.U32.HI UR4, URZ, 0x2, UR5 ;  /* 0x000000023f047899 */ /* 0x000fe20008011605 */
[----:B------:R-:W-:-:S03]  /*0b70*/  IMAD.X R17, R23, 0x1, R17, P0 ;  /* 0x0000000117117824 */ /* 0x000fc600000e0611 */
[----:B------:R-:W-:Y:S02]  /*0b80*/  UIMAD UR39, UR4, -0x5, UR40 ;  /* 0xfffffffb042778a4 */ /* 0x000fe4000f8e0228 */
[----:B------:R-:W-:-:S12]  /*0b90*/  @UP0 ULOP3.LUT UR38, UR4, 0x1, URZ, 0xc0, !UPT ;  /* 0x0000000104260892 */ /* 0x000fd8000f8ec03f */
.L_x_9:
[----:B------:R-:W-:Y:S01]  /*0ba0*/  ISETP.GE.U32.AND P0, PT, R18, UR8, PT ;  /* 0x0000000812007c0c */ /* 0x000fe2000bf06070 */
[----:B------:R-:W-:Y:S01]  /*0bb0*/  IMAD.MOV.U32 R19, RZ, RZ, -0x1 ;  /* 0xffffffffff137424 */ /* 0x000fe200078e00ff */
[----:B------:R-:W-:Y:S01]  /*0bc0*/  PRMT R8, RZ, 0x7610, R8 ;  /* 0x00007610ff087816 */ /* 0x000fe20000000008 */
[----:B------:R-:W-:Y:S01]  /*0bd0*/  IMAD.MOV.U32 R22, RZ, RZ, -0x1 ;  /* 0xffffffffff167424 */ /* 0x000fe200078e00ff */
[----:B------:R-:W-:Y:S01]  /*0be0*/  ISETP.GE.U32.AND.EX P0, PT, R17, UR9, PT, P0 ;  /* 0x0000000911007c0c */ /* 0x000fe2000bf06100 */
[----:B------:R-:W-:-:S12]  /*0bf0*/  IMAD.MOV.U32 R2, RZ, RZ, -0x1 ;  /* 0xffffffffff027424 */ /* 0x000fd800078e00ff */
[----:B------:R-:W-:Y:S05]  /*0c00*/  @P0 BRA `(.L_x_10) ;  /* 0x00000004005c0947 */ /* 0x000fea0003800000 */
[----:B------:R-:W1:Y:S01]  /*0c10*/  LDC.64 R20, c[0x0][0x628] ;  /* 0x00018a00ff147b82 */ /* 0x000e620000000a00 */
[----:B------:R-:W-:Y:S02]  /*0c20*/  IMAD.MOV.U32 R8, RZ, RZ, R18 ;  /* 0x000000ffff087224 */ /* 0x000fe400078e0012 */
[----:B------:R-:W-:-:S05]  /*0c30*/  IMAD.MOV.U32 R9, RZ, RZ, R17 ;  /* 0x000000ffff097224 */ /* 0x000fca00078e0011 */
[----:B------:R-:W2:Y:S08]  /*0c40*/  LDC R2, c[0x0][0x630] ;  /* 0x00018c00ff027b82 */ /* 0x000eb00000000800 */
[----:B------:R-:W3:Y:S01]  /*0c50*/  LDC.64 R24, c[0x0][0x620] ;  /* 0x00018800ff187b82 */ /* 0x000ee20000000a00 */
[----:B-1----:R-:W-:-:S04]  /*0c60*/  ISETP.NE.U32.AND P0, PT, R20, RZ, PT ;  /* 0x000000ff1400720c */ /* 0x002fc80003f05070 */
[----:B------:R-:W-:-:S13]  /*0c70*/  ISETP.NE.AND.EX P0, PT, R21, RZ, PT, P0 ;  /* 0x000000ff1500720c */ /* 0x000fda0003f05300 */
[----:B--23--:R-:W-:Y:S05]  /*0c80*/  @!P0 BRA `(.L_x_11) ;  /* 0x0000000000288947 */ /* 0x00cfea0003800000 */
[----:B0-----:R-:W0:Y:S02]  /*0c90*/  LDC R13, c[0x0][0x634] ;  /* 0x00018d00ff0d7b82 */ /* 0x001e240000000800 */
[----:B0-----:R-:W-:-:S05]  /*0ca0*/  IADD3 R13, P0, R18, R13, RZ ;  /* 0x0000000d120d7210 */ /* 0x001fca0007f1e0ff */
[----:B------:R-:W-:-:S04]  /*0cb0*/  IMAD.X R15, RZ, RZ, R17, P0 ;  /* 0x000000ffff0f7224 */ /* 0x000fc800000e0611 */
[----:B------:R-:W-:-:S04]  /*0cc0*/  IMAD.WIDE.U32 R8, R15, R20, RZ ;  /* 0x000000140f087225 */ /* 0x000fc800078e00ff */
[----:B------:R-:W-:-:S04]  /*0cd0*/  IMAD.WIDE.U32 R10, P0, R13, R21, R8 ;  /* 0x000000150d0a7225 */ /* 0x000fc80007800008 */
[----:B------:R-:W-:-:S04]  /*0ce0*/  IMAD.WIDE.U32 R8, R13, R20, RZ ;  /* 0x000000140d087225 */ /* 0x000fc800078e00ff */
[----:B------:R-:W-:Y:S01]  /*0cf0*/  IMAD.X R13, RZ, RZ, RZ, P0 ;  /* 0x000000ffff0d7224 */ /* 0x000fe200000e06ff */
[----:B------:R-:W-:Y:S01]  /*0d00*/  IADD3 RZ, P0, R9, R10, RZ ;  /* 0x0000000a09ff7210 */ /* 0x000fe20007f1e0ff */
[----:B------:R-:W-:-:S04]  /*0d10*/  IMAD.MOV.U32 R12, RZ, RZ, R11 ;  /* 0x000000ffff0c7224 */ /* 0x000fc800078e000b */
[----:B------:R-:W-:-:S08]  /*0d20*/  IMAD.WIDE.U32.X R8, R15, R21, R12, P0 ;  /* 0x000000150f087225 */ /* 0x000fd000000e040c */
.L_x_11:
[-CC-:B------:R-:W-:Y:S01]  /*0d30*/  SHF.R.U64 R31, R8, R2.reuse, R9.reuse ;  /* 0x00000002081f7219 */ /* 0x180fe20000001209 */
[----:B0-----:R-:W0:Y:S01]  /*0d40*/  LDC R12, c[0x0][0x618] ;  /* 0x00018600ff0c7b82 */ /* 0x001e220000000800 */
[----:B------:R-:W-:Y:S01]  /*0d50*/  SHF.R.U32.HI R7, RZ, R2, R9 ;  /* 0x00000002ff077219 */ /* 0x000fe20000011609 */
[----:B------:R-:W-:Y:S01]  /*0d60*/  ULDC UR4, c[0x0][0x150] ;  /* 0x0000540000047ab9 */ /* 0x000fe20000000800 */
[----:B------:R-:W-:Y:S01]  /*0d70*/  IADD3 R11, P0, RZ, -R31, RZ ;  /* 0x8000001fff0b7210 */ /* 0x000fe20007f1e0ff */
[----:B------:R-:W-:Y:S01]  /*0d80*/  IMAD.MOV.U32 R19, RZ, RZ, R17 ;  /* 0x000000ffff137224 */ /* 0x000fe200078e0011 */
[----:B------:R-:W-:-:S03]  /*0d90*/  I2FP.F32.U32 R2, R6 ;  /* 0x0000000600027245 */ /* 0x000fc60000201000 */
[----:B------:R-:W1:Y:S01]  /*0da0*/  LDC.64 R26, c[0x0][0x640] ;  /* 0x00019000ff1a7b82 */ /* 0x000e620000000a00 */
[----:B------:R-:W-:Y:S02]  /*0db0*/  IMAD.X R13, RZ, RZ, ~R7, P0 ;  /* 0x000000ffff0d7224 */ /* 0x000fe400000e0e07 */
[----:B------:R-:W-:Y:S01]  /*0dc0*/  FMUL R2, R2, UR4 ;  /* 0x0000000402027c20 */ /* 0x000fe20008400000 */
[----:B------:R-:W-:Y:S01]  /*0dd0*/  IMAD.WIDE.U32 R8, R11, R24, R18 ;  /* 0x000000180b087225 */ /* 0x000fe200078e0012 */
[----:B------:R-:W-:-:S03]  /*0de0*/  ULDC UR4, c[0x0][0x154] ;  /* 0x0000550000047ab9 */ /* 0x000fc60000000800 */
[----:B------:R-:W-:Y:S01]  /*0df0*/  IMAD R10, R13, R24, RZ ;  /* 0x000000180d0a7224 */ /* 0x000fe200078e02ff */
[----:B------:R-:W2:Y:S01]  /*0e00*/  LDC R7, c[0x0][0x144] ;  /* 0x00005100ff077b82 */ /* 0x000ea20000000800 */
[----:B------:R-:W3:Y:S02]  /*0e10*/  F2I.U32.TRUNC.NTZ R2, R2 ;  /* 0x0000000200027305 */ /* 0x000ee4000020f000 */
[----:B------:R-:W-:-:S04]  /*0e20*/  IMAD R11, R11, R25, R10 ;  /* 0x000000190b0b7224 */ /* 0x000fc800078e020a */
[----:B------:R-:W-:Y:S01]  /*0e30*/  IMAD.IADD R9, R9, 0x1, R11 ;  /* 0x0000000109097824 */ /* 0x000fe200078e020b */
[----:B------:R-:W4:Y:S01]  /*0e40*/  LDC R22, c[0x0][0x608] ;  /* 0x00018200ff167b82 */ /* 0x000f220000000800 */
[----:B------:R-:W-:-:S03]  /*0e50*/  IMAD.MOV.U32 R11, RZ, RZ, -0x1 ;  /* 0xffffffffff0b7424 */ /* 0x000fc600078e00ff */
[--C-:B0-----:R-:W-:Y:S02]  /*0e60*/  SHF.R.U64 R20, R8, R12, R9.reuse ;  /* 0x0000000c08147219 */ /* 0x101fe40000001209 */
[----:B------:R-:W-:Y:S02]  /*0e70*/  I2FP.F32.U32 R8, R14 ;  /* 0x0000000e00087245 */ /* 0x000fe40000201000 */
[----:B------:R-:W0:Y:S01]  /*0e80*/  LDC R24, c[0x0][0x658] ;  /* 0x00019600ff187b82 */ /* 0x000e220000000800 */
[----:B-1----:R-:W-:Y:S01]  /*0e90*/  ISETP.NE.U32.AND P0, PT, R26, RZ, PT ;  /* 0x000000ff1a00720c */ /* 0x002fe20003f05070 */
[----:B---3--:R-:W-:Y:S02]  /*0ea0*/  IMAD.MOV R10, RZ, RZ, -R2 ;  /* 0x000000ffff0a7224 */ /* 0x008fe400078e0a02 */
[----:B------:R-:W-:Y:S01]  /*0eb0*/  FMUL R8, R8, UR4 ;  /* 0x0000000408087c20 */ /* 0x000fe20008400000 */
[----:B------:R-:W-:Y:S02]  /*0ec0*/  SHF.R.U32.HI R9, RZ, R12, R9 ;  /* 0x0000000cff097219 */ /* 0x000fe40000011609 */
[----:B------:R-:W-:Y:S01]  /*0ed0*/  ISETP.NE.AND.EX P0, PT, R27, RZ, PT, P0 ;  /* 0x000000ff1b00720c */ /* 0x000fe20003f05300 */
[----:B------:R1:W3:Y:S01]  /*0ee0*/  F2I.U32.TRUNC.NTZ R15, R8 ;  /* 0x00000008000f7305 */ /* 0x0002e2000020f000 */
[----:B------:R-:W1:Y:S01]  /*0ef0*/  LDC R19, c[0x0][0x148] ;  /* 0x00005200ff137b82 */ /* 0x000e620000000800 */
[----:B--2---:R-:W-:-:S07]  /*0f00*/  IMAD R2, R7, R10, R6 ;  /* 0x0000000a07027224 */ /* 0x004fce00078e0206 */
[----:B------:R-:W2:Y:S01]  /*0f10*/  LDC R25, c[0x0][0x600] ;  /* 0x00018000ff197b82 */ /* 0x000ea20000000800 */
[-CC-:B----4-:R-:W-:Y:S02]  /*0f20*/  SHF.R.U64 R32, R20, R22.reuse, R9.reuse ;  /* 0x0000001614207219 */ /* 0x190fe40000001209 */
[----:B------:R-:W-:Y:S01]  /*0f30*/  SHF.R.U32.HI R7, RZ, R22, R9 ;  /* 0x00000016ff077219 */ /* 0x000fe20000011609 */
[----:B------:R-:W-:-:S04]  /*0f40*/  IMAD.MOV.U32 R9, RZ, RZ, 0x1 ;  /* 0x00000001ff097424 */ /* 0x000fc800078e00ff */
[----:B------:R-:W4:Y:S01]  /*0f50*/  LDC R28, c[0x0][0x648] ;  /* 0x00019200ff1c7b82 */ /* 0x000f220000000800 */
[-C--:B0-----:R-:W-:Y:S02]  /*0f60*/  SHF.L.U32 R6, R11, R24.reuse, RZ ;  /* 0x000000180b067219 */ /* 0x081fe400000006ff */
[--C-:B------:R-:W-:Y:S02]  /*0f70*/  SHF.R.U64 R22, R32, R24, R7.reuse ;  /* 0x0000001820167219 */ /* 0x100fe40000001207 */
[----:B------:R-:W-:Y:S02]  /*0f80*/  LOP3.LUT R13, RZ, R6, RZ, 0x33, !PT ;  /* 0x00000006ff0d7212 */ /* 0x000fe400078e33ff */
[-C--:B------:R-:W-:Y:S01]  /*0f90*/  SHF.R.U32.HI R7, RZ, R24.reuse, R7 ;  /* 0x00000018ff077219 */ /* 0x080fe20000011607 */
[----:B------:R-:W0:Y:S01]  /*0fa0*/  LDC R29, c[0x0][0x638] ;  /* 0x00018e00ff1d7b82 */ /* 0x000e220000000800 */
[----:B------:R-:W-:Y:S01]  /*0fb0*/  SHF.L.U32 R12, R9, R24, RZ ;  /* 0x00000018090c7219 */ /* 0x000fe200000006ff */
[----:B------:R-:W-:-:S06]  /*0fc0*/  IMAD.MOV.U32 R6, RZ, RZ, R22 ;  /* 0x000000ffff067224 */ /* 0x000fcc00078e0016 */
[----:B------:R-:W0:Y:S01]  /*0fd0*/  LDC R30, c[0x0][0x610] ;  /* 0x00018400ff1e7b82 */ /* 0x000e220000000800 */
[----:B-1-3--:R-:W-:Y:S05]  /*0fe0*/  @!P0 BRA `(.L_x_12) ;  /* 0x0000000000288947 */ /* 0x00afea0003800000 */
[----:B------:R-:W1:Y:S02]  /*0ff0*/  LDC R11, c[0x0][0x64c] ;  /* 0x00019300ff0b7b82 */ /* 0x000e640000000800 */
[----:B-1----:R-:W-:-:S05]  /*1000*/  IADD3 R11, P0, R22, R11, RZ ;  /* 0x0000000b160b7210 */ /* 0x002fca0007f1e0ff */
        /* <DEDUP_REMOVED lines=8> */
.L_x_12:
[----:B----4-:R-:W-:Y:S01]  /*1090*/  SHF.R.U64 R6, R6, R28, R7 ;  /* 0x0000001c06067219 */ /* 0x010fe20000001207 */
[----:B--2---:R-:W-:Y:S01]  /*10a0*/  VIADD R7, R25, 0xffffffff ;  /* 0xffffffff19077836 */ /* 0x004fe20000000000 */
[----:B------:R-:W-:Y:S01]  /*10b0*/  LOP3.LUT R13, R32, R13, RZ, 0xc0, !PT ;  /* 0x0000000d200d7212 */ /* 0x000fe200078ec0ff */
[----:B------:R-:W-:Y:S02]  /*10c0*/  IMAD.MOV R15, RZ, RZ, -R15 ;  /* 0x000000ffff0f7224 */ /* 0x000fe400078e0a0f */
[----:B------:R-:W-:Y:S01]  /*10d0*/  IMAD.MOV R8, RZ, RZ, -R6 ;  /* 0x000000ffff087224 */ /* 0x000fe200078e0a06 */
[----:B------:R-:W-:Y:S01]  /*10e0*/  LOP3.LUT R7, R20, R7, RZ, 0xc0, !PT ;  /* 0x0000000714077212 */ /* 0x000fe200078ec0ff */
[----:B------:R-:W-:Y:S02]  /*10f0*/  IMAD R13, R12, R6, R13 ;  /* 0x000000060c0d7224 */ /* 0x000fe400078e020d */
[----:B------:R-:W-:Y:S02]  /*1100*/  @P1 IMAD R2, R19, R15, R14 ;  /* 0x0000000f13021224 */ /* 0x000fe400078e020e */
[----:B0-----:R-:W-:-:S02]  /*1110*/  IMAD R6, R8, R29, R22 ;  /* 0x0000001d08067224 */ /* 0x001fc400078e0216 */
[----:B------:R-:W-:Y:S02]  /*1120*/  IMAD R2, R13, R30, R2 ;  /* 0x0000001e0d027224 */ /* 0x000fe400078e0202 */
[----:B------:R-:W-:Y:S02]  /*1130*/  IMAD R19, R6, R25, R7 ;  /* 0x0000001906137224 */ /* 0x000fe400078e0207 */
[----:B------:R-:W-:-:S03]  /*1140*/  IMAD.MOV.U32 R8, RZ, RZ, 0x1 ;  /* 0x00000001ff087424 */ /* 0x000fc600078e00ff */
[----:B------:R-:W-:Y:S02]  /*1150*/  SEL R22, R19, R2, !P1 ;  /* 0x0000000213167207 */ /* 0x000fe40004800000 */
[----:B------:R-:W-:Y:S01]  /*1160*/  SEL R19, R2, R19, !P1 ;  /* 0x0000001302137207 */ /* 0x000fe20004800000 */
[----:B------:R-:W-:-:S07]  /*1170*/  IMAD.MOV.U32 R2, RZ, RZ, R31 ;  /* 0x000000ffff027224 */ /* 0x000fce00078e001f */
.L_x_10:
[----:B------:R-:W-:Y:S05]  /*1180*/  @!P2 BRA `(.L_x_13) ;  /* 0x000000740058a947 */ /* 0x000fea0003800000 */
[----:B------:R-:W-:-:S13]  /*1190*/  ISETP.GT.U32.AND P0, PT, R33, 0x1, PT ;  /* 0x000000012100780c */ /* 0x000fda0003f04070 */
[----:B------:R-:W-:Y:S05]  /*11a0*/  @P0 EXIT ;  /* 0x000000000000094d */ /* 0x000fea0003800000 */
.L_x_14:
[----:B------:R-:W-:-:S08]  /*11b0*/  NOP ;  /* 0x0000000000007918 */ /* 0x000fd00000000000 */
[----:B------:R-:W1:Y:S02]  /*11c0*/  USETMAXREG.TRY_ALLOC.CTAPOOL UP0, 0xe8 ;  /* 0x000000e8000079c8 */ /* 0x000e640008000600 */
[----:B-1----:R-:W-:-:S13]  /*11d0*/  PLOP3.LUT P0, PT, PT, PT, UP0, 0x80, 0x0 ;  /* 0x000000000000781c */ /* 0x002fda0003f0f008 */
[----:B------:R-:W-:Y:S05]  /*11e0*/  @!P0 BRA `(.L_x_14) ;  /* 0xfffffffc00f08947 */ /* 0x000fea000383ffff */
[----:B------:R-:W-:-:S13]  /*11f0*/  LOP3.LUT P0, RZ, R8, 0xff, RZ, 0xc0, !PT ;  /* 0x000000ff08ff7812 */ /* 0x000fda000780c0ff */
[----:B------:R-:W-:Y:S05]  /*1200*/  @!P0 EXIT ;  /* 0x000000000000894d */ /* 0x000fea0003800000 */
[----:B------:R-:W1:Y:S01]  /*1210*/  S2UR UR4, SR_CgaCtaId ;  /* 0x00000000000479c3 */ /* 0x000e620000008800 */
[----:B------:R-:W-:Y:S01]  /*1220*/  VIADD R6, R5, 0xffffffff ;  /* 0xffffffff05067836 */ /* 0x000fe20000000000 */
[----:B------:R-:W-:Y:S01]  /*1230*/  SHF.R.S32.HI R0, RZ, 0x1f, R3 ;  /* 0x0000001fff007819 */ /* 0x000fe20000011403 */
[----:B------:R-:W-:Y:S01]  /*1240*/  UMOV UR41, 0x400 ;  /* 0x0000040000297882 */ /* 0x000fe20000000000 */
[----:B------:R-:W-:Y:S02]  /*1250*/  UISETP.LT.AND UP0, UPT, UR40, 0x1, UPT ;  /* 0x000000012800788c */ /* 0x000fe4000bf01270 */
[----:B------:R-:W-:Y:S01]  /*1260*/  R2UR UR42, R6 ;  /* 0x00000000062a72ca */ /* 0x000fe200000e0000 */
[----:B------:R-:W-:Y:S01]  /*1270*/  ULDC UR5, c[0x0][0x284] ;  /* 0x0000a10000057ab9 */ /* 0x000fe20000000800 */
[CC--:B------:R-:W-:Y:S01]  /*1280*/  LEA.HI R4, R0.reuse, R3.reuse, RZ, 0x2 ;  /* 0x0000000300047211 */ /* 0x0c0fe200078f10ff */
[----:B------:R-:W-:Y:S01]  /*1290*/  USEL UR43, UR40, 0x1, UP0 ;  /* 0x00000001282b7887 */ /* 0x000fe20008000000 */
[----:B------:R-:W-:Y:S01]  /*12a0*/  LEA.HI R0, R0, R3, RZ, 0x5 ;  /* 0x0000000300007211 */ /* 0x000fe200078f28ff */
[----:B------:R-:W-:Y:S01]  /*12b0*/  USHF.L.U32 UR44, UR40, 0x1, URZ ;  /* 0x00000001282c7899 */ /* 0x000fe2000800063f */
[--C-:B------:R-:W-:Y:S01]  /*12c0*/  SHF.R.S32.HI R154, RZ, 0x2, R4.reuse ;  /* 0x00000002ff9a7819 */ /* 0x100fe20000011404 */
[----:B------:R-:W-:Y:S01]  /*12d0*/  UIADD3 UR43, -UR43, UR40, URZ ;  /* 0x000000282b2b7290 */ /* 0x000fe2000fffe13f */
[----:B------:R-:W-:-:S02]  /*12e0*/  SHF.R.S32.HI R5, RZ, 0x1f, R4 ;  /* 0x0000001fff057819 */ /* 0x000fc40000011404 */
[----:B------:R-:W-:Y:S02]  /*12f0*/  LOP3.LUT R156, R4, 0xfffffffc, RZ, 0xc0, !PT ;  /* 0xfffffffc049c7812 */ /* 0x000fe400078ec0ff */
[----:B------:R-:W-:Y:S01]  /*1300*/  LEA.HI R5, R5, R154, RZ, 0x3 ;  /* 0x0000009a05057211 */ /* 0x000fe200078f18ff */
[----:B------:R-:W-:Y:S01]  /*1310*/  USHF.L.U32 UR42, UR42, 0x3, URZ ;  /* 0x000000032a2a7899 */ /* 0x000fe2000800063f */
[----:B------:R-:W-:Y:S01]  /*1320*/  ISETP.NE.AND P0, PT, R6, RZ, PT ;  /* 0x000000ff0600720c */ /* 0x000fe20003f05270 */
[----:B------:R-:W-:Y:S01]  /*1330*/  IMAD.IADD R156, R3, 0x1, -R156 ;  /* 0x00000001039c7824 */ /* 0x000fe200078e0a9c */
[----:B------:R-:W-:Y:S01]  /*1340*/  LOP3.LUT R5, R5, 0xfffffff8, RZ, 0xc0, !PT ;  /* 0xfffffff805057812 */ /* 0x000fe200078ec0ff */
[----:B-1----:R-:W-:Y:S02]  /*1350*/  ULEA UR41, UR4, UR41, 0x18 ;  /* 0x0000002904297291 */ /* 0x002fe4000f8ec03f */
[----:B------:R-:W-:Y:S01]  /*1360*/  IMAD.U32 R158, RZ, RZ, UR42 ;  /* 0x0000002aff9e7e24 */ /* 0x000fe2000f8e00ff */
[----:B------:R-:W-:Y:S01]  /*1370*/  SEL R163, RZ, 0x1, P0 ;  /* 0x00000001ffa37807 */ /* 0x000fe20000000000 */
[----:B------:R-:W-:Y:S01]  /*1380*/  IMAD.IADD R154, R154, 0x1, -R5 ;  /* 0x000000019a9a7824 */ /* 0x000fe200078e0a05 */
[----:B------:R-:W-:Y:S01]  /*1390*/  UIADD3 UR45, UR41, 0x60, URZ ;  /* 0x00000060292d7890 */ /* 0x000fe2000fffe03f */
[----:B------:R-:W-:-:S02]  /*13a0*/  SHF.R.S32.HI R5, RZ, 0x5, R0 ;  /* 0x00000005ff057819 */ /* 0x000fc40000011400 */
[C---:B------:R-:W-:Y:S02]  /*13b0*/  LOP3.LUT R160, R158.reuse, 0x8, RZ, 0xc0, !PT ;  /* 0x000000089ea07812 */ /* 0x040fe400078ec0ff */
[--C-:B------:R-:W-:Y:S01]  /*13c0*/  SHF.R.S32.HI R155, RZ, 0x1f, R154.reuse ;  /* 0x0000001fff9b7819 */ /* 0x100fe2000001149a */
[C-C-:B------:R-:W-:Y:S01]  /*13d0*/  IMAD R161, R5.reuse, -0x10, -R154.reuse ;  /* 0xfffffff005a17824 */ /* 0x140fe200078e0a9a */
[----:B------:R-:W-:Y:S01]  /*13e0*/  LOP3.LUT R158, R158, 0x8, RZ, 0xc, !PT ;  /* 0x000000089e9e7812 */ /* 0x000fe200078e0cff */
[----:B------:R-:W-:Y:S01]  /*13f0*/  IMAD.U32 R159, RZ, RZ, UR45 ;  /* 0x0000002dff9f7e24 */ /* 0x000fe2000f8e00ff */
[----:B------:R-:W-:Y:S01]  /*1400*/  LOP3.LUT R160, R160, 0x18, RZ, 0x3c, !PT ;  /* 0x00000018a0a07812 */ /* 0x000fe200078e3cff */
[----:B------:R-:W-:-:S04]  /*1410*/  IMAD.WIDE R154, R5, 0x10, R154 ;  /* 0x00000010059a7825 */ /* 0x000fc800078e029a */
[----:B------:R-:W-:Y:S02]  /*1420*/  VIADD R157, R159, UR42 ;  /* 0x0000002a9f9d7c36 */ /* 0x000fe40008000000 */
[----:B------:R-:W-:-:S07]  /*1430*/  VIADD R161, R161, UR5 ;  /* 0x00000005a1a17c36 */ /* 0x000fce0008000000 */
.L_x_294:
[----:B------:R-:W-:Y:S01]  /*1440*/  SHF.L.U32 R0, R163, 0x1f, RZ ;  /* 0x0000001fa3007819 */ /* 0x000fe200000006ff */
[----:B------:R-:W-:Y:S02]  /*1450*/  ULDC UR4, c[0x0][0x28c] ;  /* 0x0000a30000047ab9 */ /* 0x000fe40000000800 */
[----:B------:R-:W-:Y:S01]  /*1460*/  ISETP.LT.AND P1, PT, RZ, UR4, PT ;  /* 0x00000004ff007c0c */ /* 0x000fe2000bf21270 */
[----:B-1----:R-:W1:Y:S02]  /*1470*/  SYNCS.PHASECHK.TRANS64.TRYWAIT P0, [R159+UR42], R0 ;  /* 0x000000009f0075a7 */ /* 0x002e64000800016a */
[----:B-1-34-:R-:W-:Y:S10]  /*1480*/  @!P0 BRA `(.L_x_15) ;  /* 0x0000008000b48947 */ /* 0x01aff40003800000 */
.L_x_317:
[----:B------:R-:W-:Y:S05]  /*1490*/  @P1 BRA `(.L_x_16) ;  /* 0x0000000000401947 */ /* 0x000fea0003800000 */
[----:B-1----:R-:W-:Y:S01]  /*14a0*/  MOV R0, 0x0 ;  /* 0x0000000000007802 */ /* 0x002fe20000000f00 */
[----:B------:R-:W-:Y:S01]  /*14b0*/  ULDC.64 UR4, c[0x4][0x68] ;  /* 0x01001a0000047ab9 */ /* 0x000fe20000000a00 */
[----:B------:R-:W-:Y:S01]  /*14c0*/  ULDC.64 UR6, c[0x4][0x8] ;  /* 0x0100020000067ab9 */ /* 0x000fe20000000a00 */
[----:B------:R-:W-:Y:S01]  /*14d0*/  IMAD.U32 R4, RZ, RZ, UR4 ;  /* 0x00000004ff047e24 */ /* 0x000fe2000f8e00ff */
[----:B------:R1:W2:Y:S01]  /*14e0*/  LDC.64 R14, c[0x4][R0] ;  /* 0x01000000000e7b82 */ /* 0x0002a20000000a00 */
[----:B------:R-:W-:Y:S01]  /*14f0*/  IMAD.U32 R5, RZ, RZ, UR5 ;  /* 0x00000005ff057e24 */ /* 0x000fe2000f8e00ff */
[----:B------:R-:W-:Y:S01]  /*1500*/  ULDC.64 UR4, c[0x4][0x70] ;  /* 0x01001c0000047ab9 */ /* 0x000fe20000000a00 */
[----:B------:R-:W-:Y:S02]  /*1510*/  IMAD.U32 R10, RZ, RZ, UR6 ;  /* 0x00000006ff0a7e24 */ /* 0x000fe4000f8e00ff */
[----:B------:R-:W-:Y:S02]  /*1520*/  IMAD.U32 R6, RZ, RZ, UR4 ;  /* 0x00000004ff067e24 */ /* 0x000fe4000f8e00ff */
[----:B------:R-:W-:-:S02]  /*1530*/  IMAD.U32 R7, RZ, RZ, UR5 ;  /* 0x00000005ff077e24 */ /* 0x000fc4000f8e00ff */
[----:B------:R-:W-:Y:S02]  /*1540*/  IMAD.U32 R11, RZ, RZ, UR7 ;  /* 0x00000007ff0b7e24 */ /* 0x000fe4000f8e00ff */
[----:B------:R-:W-:Y:S02]  /*1550*/  IMAD.MOV.U32 R8, RZ, RZ, 0x1e1 ;  /* 0x000001e1ff087424 */ /* 0x000fe400078e00ff */
[----:B0-----:R-:W-:Y:S02]  /*1560*/  IMAD.MOV.U32 R12, RZ, RZ, 0x1 ;  /* 0x00000001ff0c7424 */ /* 0x001fe400078e00ff */
[----:B-1----:R-:W-:-:S07]  /*1570*/  IMAD.MOV.U32 R13, RZ, RZ, RZ ;  /* 0x000000ffff0d7224 */ /* 0x002fce00078e00ff */
[----:B------:R-:W-:-:S07]  /*1580*/  LEPC R20, `(.L_x_16) ;  /* 0x000000001014794e */ /* 0x000fce0000000000 */
[----:B--2--5:R-:W-:Y:S05]  /*1590*/  CALL.ABS.NOINC R14 ;  /* 0x000000000e007343 */ /* 0x024fea0003c00000 */
.L_x_16:
[----:B-1----:R-:W-:-:S04]  /*15a0*/  LOP3.LUT R0, R16, 0x1, RZ, 0xfc, !PT ;  /* 0x0000000110007812 */ /* 0x002fc800078efcff */
[----:B------:R-:W-:-:S13]  /*15b0*/  ISETP.NE.AND P0, PT, R0, 0x3, PT ;  /* 0x000000030000780c */ /* 0x000fda0003f05270 */
[----:B------:R-:W-:Y:S05]  /*15c0*/  @!P0 BRA `(.L_x_17) ;  /* 0x0000000000048947 */ /* 0x000fea0003800000 */
[----:B------:R-:W-:Y:S01]  /*15d0*/  BPT.TRAP 0x1 ;  /* 0x000000040000795c */ /* 0x000fe20000300000 */
.L_x_17:
[----:B------:R-:W-:Y:S02]  /*15e0*/  IMAD.U32 R3, RZ, RZ, UR39 ;  /* 0x00000027ff037e24 */ /* 0x000fe4000f8e00ff */
[----:B------:R-:W-:-:S03]  /*15f0*/  IMAD.U32 R0, RZ, RZ, UR38 ;  /* 0x00000026ff007e24 */ /* 0x000fc6000f8e00ff */
[----:B------:R-:W-:Y:S02]  /*1600*/  LEA R3, R3, UR41, 0x3 ;  /* 0x0000002903037c11 */ /* 0x000fe4000f8e18ff */
[----:B------:R-:W-:-:S04]  /*1610*/  SHF.L.U32 R0, R0, 0x1f, RZ ;  /* 0x0000001f00007819 */ /* 0x000fc800000006ff */
[----:B------:R1:W2:Y:S01]  /*1620*/  SYNCS.PHASECHK.TRANS64.TRYWAIT P1, [R3+URZ], R0 ;  /* 0x00000000030075a7 */ /* 0x0002a2000802017f */
[----:B------:R-:W-:Y:S05]  /*1630*/  @!P0 BRA `(.L_x_18) ;  /* 0x0000000000048947 */ /* 0x000fea0003800000 */
[----:B------:R-:W-:Y:S01]  /*1640*/  BPT.TRAP 0x1 ;  /* 0x000000040000795c */ /* 0x000fe20000300000 */
.L_x_18:
[----:B------:R-:W-:-:S05]  /*1650*/  IMAD.U32 R4, RZ, RZ, UR43 ;  /* 0x0000002bff047e24 */ /* 0x000fca000f8e00ff */
[----:B------:R-:W-:Y:S01]  /*1660*/  ISETP.GE.AND P2, PT, R4, 0x1, PT ;  /* 0x000000010400780c */ /* 0x000fe20003f46270 */
[----:B--2---:R-:W-:-:S12]  /*1670*/  @P1 BRA `(.L_x_19) ;  /* 0x0000000000081947 */ /* 0x004fd80003800000 */
[----:B------:R-:W2:Y:S02]  /*1680*/  SYNCS.PHASECHK.TRANS64.TRYWAIT P1, [R3+URZ], R0 ;  /* 0x00000000030075a7 */ /* 0x000ea4000802017f */
[----:B--2---:R-:W-:Y:S05]  /*1690*/  @!P1 BRA `(.L_x_20) ;  /* 0x0000008000449947 */ /* 0x004fea0003800000 */
.L_x_19:
[----:B------:R-:W-:Y:S05]  /*16a0*/  WARPSYNC.ALL ;  /* 0x0000000000007948 */ /* 0x000fea0003800000 */
[----:B------:R-:W-:Y:S01]  /*16b0*/  UIADD3 UR4, UR41, 0x180, URZ ;  /* 0x0000018029047890 */ /* 0x000fe2000fffe03f */
[----:B------:R-:W-:Y:S01]  /*16c0*/  WARPGROUP.ARRIVE ;  /* 0x00000000000079c5 */ /* 0x000fe20000000000 */
[----:B------:R-:W-:Y:S02]  /*16d0*/  UIADD3 UR5, UR41, 0x2980, URZ ;  /* 0x0000298029057890 */ /* 0x000fe4000fffe03f */
[----:B------:R-:W-:Y:S02]  /*16e0*/  USHF.R.U32.HI UR4, URZ, 0x4, UR4 ;  /* 0x000000043f047899 */ /* 0x000fe40008011604 */
[----:B------:R-:W-:-:S02]  /*16f0*/  USHF.R.U32.HI UR5, URZ, 0x4, UR5 ;  /* 0x000000043f057899 */ /* 0x000fc40008011605 */
[----:B------:R-:W-:Y:S02]  /*1700*/  ULOP3.LUT UR4, UR4, 0x3fff, URZ, 0xc0, !UPT ;  /* 0x00003fff04047892 */ /* 0x000fe4000f8ec03f */
[----:B------:R-:W-:Y:S02]  /*1710*/  ULOP3.LUT UR5, UR5, 0x3fff, URZ, 0xc0, !UPT ;  /* 0x00003fff05057892 */ /* 0x000fe4000f8ec03f */
[----:B------:R-:W-:Y:S02]  /*1720*/  ULOP3.LUT UR11, UR4, 0x10000, URZ, 0xfc, !UPT ;  /* 0x00010000040b7892 */ /* 0x000fe4000f8efc3f */
[----:B------:R-:W-:Y:S02]  /*1730*/  ULOP3.LUT UR10, UR5, 0x10000, URZ, 0xfc, !UPT ;  /* 0x00010000050a7892 */ /* 0x000fe4000f8efc3f */
[----:B------:R-:W-:Y:S02]  /*1740*/  ULEA UR4, UR39, UR11, 0x7 ;  /* 0x0000000b27047291 */ /* 0x000fe4000f8e383f */
[----:B------:R-:W-:Y:S01]  /*1750*/  ULEA UR6, UR39, UR10, 0x9 ;  /* 0x0000000a27067291 */ /* 0x000fe2000f8e483f */
[----:B------:R-:W-:Y:S01]  /*1760*/  UMOV UR5, 0xc0000010 ;  /* 0xc000001000057882 */ /* 0x000fe20000000000 */
[----:B------:R-:W-:-:S07]  /*1770*/  UMOV UR7, 0xc0000010 ;  /* 0xc000001000077882 */ /* 0x000fce0000000000 */
[----:B------:R-:W-:Y:S03]  /*1780*/  IGMMA.64x256x32.S8.S8 R24, gdesc[UR4], RZ, !UPT, gsb0 ;  /* 0x06600000041879f1 */ /* 0x000fe6000c0410ff */
[----:B------:R-:W-:Y:S02]  /*1790*/  WARPGROUP.DEPBAR.LE gsb0, 0x0 ;  /* 0x00008000000079c5 */ /* 0x000fe40000010000 */
[----:B------:R-:W-:Y:S05]  /*17a0*/  @!P2 BRA `(.L_x_21) ;  /* 0x0000000000b4a947 */ /* 0x000fea0003800000 */
[----:B------:R-:W-:Y:S01]  /*17b0*/  UIADD3 UR4, UR39, 0x1, URZ ;  /* 0x0000000127047890 */ /* 0x000fe2000fffe03f */
[----:B-12---:R-:W-:Y:S01]  /*17c0*/  IMAD.U32 R0, RZ, RZ, UR43 ;  /* 0x0000002bff007e24 */ /* 0x006fe2000f8e00ff */
[----:B------:R-:W-:Y:S02]  /*17d0*/  UMOV UR9, UR39 ;  /* 0x0000002700097c82 */ /* 0x000fe40008000000 */
[----:B------:R-:W-:-:S04]  /*17e0*/  UISETP.NE.AND UP0, UPT, UR4, 0x5, UPT ;  /* 0x000000050400788c */ /* 0x000fc8000bf05270 */
[----:B------:R-:W-:Y:S02]  /*17f0*/  USEL UR5, URZ, 0x1, UP0 ;  /* 0x000000013f057887 */ /* 0x000fe40008000000 */
[----:B------:R-:W-:Y:S02]  /*1800*/  USEL UR8, UR4, URZ, UP0 ;  /* 0x0000003f04087287 */ /* 0x000fe40008000000 */
[----:B------:R-:W-:-:S06]  /*1810*/  ULOP3.LUT UR5, UR38, UR5, URZ, 0x3c, !UPT ;  /* 0x0000000526057292 */ /* 0x000fcc000f8e3c3f */
[----:B------:R-:W-:-:S07]  /*1820*/  IMAD.U32 R5, RZ, RZ, UR5 ;  /* 0x00000005ff057e24 */ /* 0x000fce000f8e00ff */
.L_x_28:
[----:B-12---:R-:W-:Y:S05]  /*1830*/  @!P0 BRA `(.L_x_22) ;  /* 0x0000000000048947 */ /* 0x006fea0003800000 */
[----:B------:R-:W-:Y:S01]  /*1840*/  BPT.TRAP 0x1 ;  /* 0x000000040000795c */ /* 0x000fe20000300000 */
.L_x_22:
[----:B------:R-:W-:Y:S01]  /*1850*/  ULEA UR4, UR8, UR41, 0x3 ;  /* 0x0000002908047291 */ /* 0x000fe2000f8e183f */
[----:B------:R-:W-:-:S08]  /*1860*/  SHF.L.U32 R3, R5, 0x1f, RZ ;  /* 0x0000001f05037819 */ /* 0x000fd000000006ff */
[----:B------:R1:W2:Y:S01]  /*1870*/  SYNCS.PHASECHK.TRANS64.TRYWAIT P1, [UR4], R3 ;  /* 0x00000003ff0075a7 */ /* 0x0002a20008020144 */
[----:B------:R-:W-:Y:S05]  /*1880*/  @!P0 BRA `(.L_x_23) ;  /* 0x0000000000048947 */ /* 0x000fea0003800000 */
[----:B------:R-:W-:Y:S01]  /*1890*/  BPT.TRAP 0x1 ;  /* 0x000000040000795c */ /* 0x000fe20000300000 */
.L_x_23:
[----:B--2---:R-:W-:Y:S05]  /*18a0*/  @P1 BRA `(.L_x_24) ;  /* 0x0000000000081947 */ /* 0x004fea0003800000 */
[----:B------:R-:W2:Y:S02]  /*18b0*/  SYNCS.PHASECHK.TRANS64.TRYWAIT P1, [UR4], R3 ;  /* 0x00000003ff0075a7 */ /* 0x000ea40008020144 */
[----:B--2---:R-:W-:Y:S05]  /*18c0*/  @!P1 BRA `(.L_x_25) ;  /* 0x0000007c00cc9947 */ /* 0x004fea0003800000 */
.L_x_24:
[----:B------:R-:W-:Y:S01]  /*18d0*/  ULEA UR4, UR8, UR11, 0x7 ;  /* 0x0000000b08047291 */ /* 0x000fe2000f8e383f */
[----:B------:R-:W-:Y:S01]  /*18e0*/  WARPGROUP.ARRIVE ;  /* 0x00000000000079c5 */ /* 0x000fe20000000000 */
[----:B------:R-:W-:Y:S01]  /*18f0*/  ULEA UR6, UR8, UR10, 0x9 ;  /* 0x0000000a08067291 */ /* 0x000fe2000f8e483f */
[----:B------:R-:W-:Y:S01]  /*1900*/  UMOV UR5, 0xc0000010 ;  /* 0xc000001000057882 */ /* 0x000fe20000000000 */
[----:B------:R-:W-:-:S07]  /*1910*/  UMOV UR7, 0xc0000010 ;  /* 0xc000001000077882 */ /* 0x000fce0000000000 */
[----:B------:R-:W-:Y:S03]  /*1920*/  IGMMA.64x256x32.S8.S8 R24, gdesc[UR4], R24, gsb0 ;  /* 0x06600000041879f1 */ /* 0x000fe60008041018 */
[----:B------:R-:W-:Y:S02]  /*1930*/  WARPGROUP.DEPBAR.LE gsb0, 0x0 ;  /* 0x00008000000079c5 */ /* 0x000fe40000010000 */
[----:B------:R-:W-:Y:S05]  /*1940*/  @!P0 BRA `(.L_x_26) ;  /* 0x0000000000048947 */ /* 0x000fea0003800000 */
[----:B------:R-:W-:Y:S01]  /*1950*/  BPT.TRAP 0x1 ;  /* 0x000000040000795c */ /* 0x000fe20000300000 */
.L_x_26:
[----:B------:R-:W-:Y:S01]  /*1960*/  ULEA UR4, UR9, UR41, 0x3 ;  /* 0x0000002909047291 */ /* 0x000fe2000f8e183f */
[----:B------:R-:W-:-:S03]  /*1970*/  ISETP.GT.U32.AND P1, PT, R16, 0x1, PT ;  /* 0x000000011000780c */ /* 0x000fc60003f24070 */
[----:B------:R-:W-:-:S04]  /*1980*/  UIADD3 UR4, UR4, 0x28, URZ ;  /* 0x0000002804047890 */ /* 0x000fc8000fffe03f */
[----:B------:R-:W-:-:S09]  /*1990*/  UPRMT UR4, URZ, 0x654, UR4 ;  /* 0x000006543f047896 */ /* 0x000fd20008000004 */
[----:B------:R-:W-:Y:S01]  /*19a0*/  SYNCS.ARRIVE.TRANS64.RED.A1T0 RZ, [UR4], RZ ;  /* 0x000000ffffff79a7 */ /* 0x000fe20008100404 */
[----:B------:R-:W-:Y:S05]  /*19b0*/  @P1 BRA `(.L_x_27) ;  /* 0x0000000000041947 */ /* 0x000fea0003800000 */
[----:B------:R-:W-:Y:S01]  /*19c0*/  BPT.TRAP 0x1 ;  /* 0x000000040000795c */ /* 0x000fe20000300000 */
.L_x_27:
[----:B------:R-:W-:Y:S01]  /*19d0*/  UIADD3 UR8, UR8, 0x1, URZ ;  /* 0x0000000108087890 */ /* 0x000fe2000fffe03f */
[C---:B------:R-:W-:Y:S01]  /*19e0*/  ISETP.GT.AND P1, PT, R0.reuse, 0x1, PT ;  /* 0x000000010000780c */ /* 0x040fe20003f24270 */
[----:B------:R-:W-:Y:S01]  /*19f0*/  UIADD3 UR9, UR9, 0x1, URZ ;  /* 0x0000000109097890 */ /* 0x000fe2000fffe03f */
[----:B------:R-:W-:Y:S01]  /*1a00*/  VIADD R0, R0, 0xffffffff ;  /* 0xffffffff00007836 */ /* 0x000fe20000000000 */
[----:B------:R-:W-:Y:S02]  /*1a10*/  UISETP.NE.AND UP0, UPT, UR8, 0x5, UPT ;  /* 0x000000050800788c */ /* 0x000fe4000bf05270 */
[----:B------:R-:W-:Y:S02]  /*1a20*/  UISETP.NE.AND UP1, UPT, UR9, 0x5, UPT ;  /* 0x000000050900788c */ /* 0x000fe4000bf25270 */
[----:B------:R-:W-:Y:S02]  /*1a30*/  USEL UR4, URZ, 0x1, UP0 ;  /* 0x000000013f047887 */ /* 0x000fe40008000000 */
[----:B------:R-:W-:-:S02]  /*1a40*/  USEL UR8, UR8, URZ, UP0 ;  /* 0x0000003f08087287 */ /* 0x000fc40008000000 */
[----:B------:R-:W-:Y:S02]  /*1a50*/  USEL UR9, UR9, URZ, UP1 ;  /* 0x0000003f09097287 */ /* 0x000fe40008800000 */
[----:B------:R-:W-:Y:S01]  /*1a60*/  LOP3.LUT R5, R5, UR4, RZ, 0x3c, !PT ;  /* 0x0000000405057c12 */ /* 0x000fe2000f8e3cff */
[----:B------:R-:W-:Y:S09]  /*1a70*/  @P1 BRA `(.L_x_28) ;  /* 0xfffffffc006c1947 */ /* 0x000ff2000383ffff */
.L_x_21:
[----:B-12---:R-:W1:Y:S01]  /*1a80*/  LDC R0, c[0x0][0x28c] ;  /* 0x0000a300ff007b82 */ /* 0x006e620000000800 */
[----:B------:R2:W-:Y:S01]  /*1a90*/  SYNCS.ARRIVE.TRANS64.A1T0 RZ, [R158+UR45], RZ ;  /* 0x000000ff9eff79a7 */ /* 0x0005e2000810002d */
[----:B-1----:R-:W-:-:S13]  /*1aa0*/  ISETP.GE.AND P1, PT, R0, 0x1, PT ;  /* 0x000000010000780c */ /* 0x002fda0003f26270 */
[----:B--2---:R-:W-:Y:S05]  /*1ab0*/  @!P1 BRA `(.L_x_29) ;  /* 0x0000000000349947 */ /* 0x004fea0003800000 */
[----:B------:R-:W-:Y:S05]  /*1ac0*/  @!P0 BRA `(.L_x_30) ;  /* 0x0000000000048947 */ /* 0x000fea0003800000 */
[----:B------:R-:W-:Y:S01]  /*1ad0*/  BPT.TRAP 0x1 ;  /* 0x000000040000795c */ /* 0x000fe20000300000 */
.L_x_30:
[----:B------:R-:W-:Y:S01]  /*1ae0*/  UIADD3 UR6, UR43, UR39, URZ ;  /* 0x000000272b067290 */ /* 0x000fe2000fffe03f */
[----:B------:R-:W-:-:S03]  /*1af0*/  ISETP.GT.U32.AND P0, PT, R16, 0x1, PT ;  /* 0x000000011000780c */ /* 0x000fc60003f04070 */
[----:B------:R-:W-:-:S04]  /*1b00*/  UIMAD.WIDE.U32 UR4, UR6, -0x33333333, URZ ;  /* 0xcccccccd060478a5 */ /* 0x000fc8000f8e003f */
[----:B------:R-:W-:-:S04]  /*1b10*/  USHF.R.U32.HI UR4, URZ, 0x2, UR5 ;  /* 0x000000023f047899 */ /* 0x000fc80008011605 */
[----:B------:R-:W-:-:S04]  /*1b20*/  UIMAD UR6, UR4, -0x5, UR6 ;  /* 0xfffffffb040678a4 */ /* 0x000fc8000f8e0206 */
[----:B------:R-:W-:-:S04]  /*1b30*/  ULEA UR6, UR6, UR41, 0x3 ;  /* 0x0000002906067291 */ /* 0x000fc8000f8e183f */
[----:B------:R-:W-:-:S04]  /*1b40*/  UIADD3 UR6, UR6, 0x28, URZ ;  /* 0x0000002806067890 */ /* 0x000fc8000fffe03f */
[----:B------:R-:W-:-:S09]  /*1b50*/  UPRMT UR6, URZ, 0x654, UR6 ;  /* 0x000006543f067896 */ /* 0x000fd20008000006 */
[----:B------:R-:W-:Y:S01]  /*1b60*/  SYNCS.ARRIVE.TRANS64.RED.A1T0 RZ, [UR6], RZ ;  /* 0x000000ffffff79a7 */ /* 0x000fe20008100406 */
[----:B------:R-:W-:Y:S05]  /*1b70*/  @P0 BRA `(.L_x_29) ;  /* 0x0000000000040947 */ /* 0x000fea0003800000 */
[----:B------:R-:W-:Y:S01]  /*1b80*/  BPT.TRAP 0x1 ;  /* 0x000000040000795c */ /* 0x000fe20000300000 */
.L_x_29:
[----:B------:R-:W-:Y:S01]  /*1b90*/  SHF.L.U32 R0, R163, 0x1f, RZ ;  /* 0x0000001fa3007819 */ /* 0x000fe200000006ff */
[----:B------:R-:W-:Y:S01]  /*1ba0*/  UIADD3 UR39, UR44, UR39, URZ ;  /* 0x000000272c277290 */ /* 0x000fe2000fffe03f */
[----:B------:R-:W1:Y:S01]  /*1bb0*/  LDC R7, c[0x0][0x288] ;  /* 0x0000a200ff077b82 */ /* 0x000e620000000800 */
[----:B------:R-:W-:Y:S01]  /*1bc0*/  UISETP.GE.U32.AND UP1, UPT, UR44, 0x5, UPT ;  /* 0x000000052c00788c */ /* 0x000fe2000bf26070 */
[----:B------:R-:W-:Y:S01]  /*1bd0*/  IMAD.SHL.U32 R8, R156, 0x2, RZ ;  /* 0x000000029c087824 */ /* 0x000fe200078e00ff */
[----:B------:R-:W-:Y:S02]  /*1be0*/  UISETP.GT.U32.AND UP0, UPT, UR39, 0x4, UPT ;  /* 0x000000042700788c */ /* 0x000fe4000bf04070 */
[----:B------:R-:W-:Y:S02]  /*1bf0*/  UIMAD.WIDE.U32 UR4, UR39, -0x33333333, URZ ;  /* 0xcccccccd270478a5 */ /* 0x000fe4000f8e003f */
[----:B------:R-:W-:Y:S01]  /*1c00*/  UISETP.LT.U32.AND UP0, UPT, UR44, 0x5, UP0 ;  /* 0x000000052c00788c */ /* 0x000fe20008701070 */
[----:B------:R-:W2:Y:S01]  /*1c10*/  SYNCS.PHASECHK.TRANS64.TRYWAIT P0, [R159+UR42+0x10], R0 ;  /* 0x000010009f0075a7 */ /* 0x000ea2000800016a */
[----:B------:R-:W-:Y:S01]  /*1c20*/  USHF.R.U32.HI UR4, URZ, 0x2, UR5 ;  /* 0x000000023f047899 */ /* 0x000fe20008011605 */
[----:B------:R-:W-:Y:S01]  /*1c30*/  SHF.R.S32.HI R9, RZ, 0x1f, R8 ;  /* 0x0000001fff097819 */ /* 0x000fe20000011408 */
[----:B------:R-:W-:-:S02]  /*1c40*/  USEL UR6, URZ, 0x1, !UP0 ;  /* 0x000000013f067887 */ /* 0x000fc4000c000000 */
[----:B------:R-:W-:Y:S02]  /*1c50*/  UIMAD UR39, UR4, -0x5, UR39 ;  /* 0xfffffffb042778a4 */ /* 0x000fe4000f8e0227 */
[----:B------:R-:W-:-:S04]  /*1c60*/  ULOP3.LUT UR38, UR38, UR6, URZ, 0x3c, !UPT ;  /* 0x0000000626267292 */ /* 0x000fc8000f8e3c3f */
[----:B------:R-:W-:Y:S01]  /*1c70*/  @UP1 ULOP3.LUT UR38, UR38, 0x1, UR4, 0x78, !UPT ;  /* 0x0000000126261892 */ /* 0x000fe2000f8e7804 */
[----:B-12---:R-:W-:Y:S11]  /*1c80*/  @!P0 BRA `(.L_x_31) ;  /* 0x0000007800f48947 */ /* 0x006ff60003800000 */
.L_x_318:
[----:B-1----:R-:W-:Y:S01]  /*1c90*/  IMAD.SHL.U32 R0, R19, 0x40, RZ ;  /* 0x0000004013007824 */ /* 0x002fe200078e00ff */
[----:B------:R-:W-:Y:S01]  /*1ca0*/  ULDC UR6, c[0x0][0x284] ;  /* 0x0000a10000067ab9 */ /* 0x000fe20000000800 */
[----:B------:R-:W-:Y:S01]  /*1cb0*/  IMAD.SHL.U32 R22, R22, 0x100, RZ ;  /* 0x0000010016167824 */ /* 0x000fe200078e00ff */
[----:B------:R-:W-:Y:S01]  /*1cc0*/  SHF.R.S32.HI R15, RZ, 0x1f, R2 ;  /* 0x0000001fff0f7819 */ /* 0x000fe20000011402 */
[----:B------:R-:W-:Y:S01]  /*1cd0*/  ULDC.64 UR4, c[0x0][0x5d0] ;  /* 0x0001740000047ab9 */ /* 0x000fe20000000a00 */
[----:B------:R-:W-:Y:S01]  /*1ce0*/  ISETP.GE.AND P0, PT, R0, UR6, PT ;  /* 0x0000000600007c0c */ /* 0x000fe2000bf06270 */
[----:B------:R-:W-:Y:S01]  /*1cf0*/  IMAD.WIDE.U32 R4, R2, UR4, R8 ;  /* 0x0000000402047c25 */ /* 0x000fe2000f8e0008 */
[----:B------:R-:W-:Y:S02]  /*1d00*/  SHF.R.S32.HI R14, RZ, 0x1f, R22 ;  /* 0x0000001fff0e7819 */ /* 0x000fe40000011416 */
[C---:B------:R-:W-:Y:S01]  /*1d10*/  ISETP.GE.OR P0, PT, R22.reuse, R7, P0 ;  /* 0x000000071600720c */ /* 0x040fe20000706670 */
[----:B------:R-:W-:Y:S01]  /*1d20*/  IMAD R3, R15, UR4, RZ ;  /* 0x000000040f037c24 */ /* 0x000fe2000f8e02ff */
[----:B------:R-:W-:-:S03]  /*1d30*/  IADD3 R4, P1, R22, R4, RZ ;  /* 0x0000000416047210 */ /* 0x000fc60007f3e0ff */
[----:B------:R-:W-:-:S05]  /*1d40*/  IMAD R3, R2, UR5, R3 ;  /* 0x0000000502037c24 */ /* 0x000fca000f8e0203 */
[----:B------:R-:W-:-:S03]  /*1d50*/  IADD3.X R5, R14, R5, R3, P1, !PT ;  /* 0x000000050e057210 */ /* 0x000fc60000ffe403 */
[----:B------:R-:W-:Y:S05]  /*1d60*/  @P0 BRA `(.L_x_32) ;  /* 0x0000006000b00947 */ /* 0x000fea0003800000 */
[----:B0-----:R-:W0:Y:S01]  /*1d70*/  LDC.64 R12, c[0x0][0x5c8] ;  /* 0x00017200ff0c7b82 */ /* 0x001e220000000a00 */
[----:B------:R-:W-:Y:S01]  /*1d80*/  IMAD.WIDE R10, R19, 0x40, R154 ;  /* 0x00000040130a7825 */ /* 0x000fe200078e029a */
[----:B------:R-:W-:Y:S01]  /*1d90*/  ULDC.64 UR4, c[0x0][0x5c0] ;  /* 0x0001700000047ab9 */ /* 0x000fe20000000a00 */
[----:B------:R-:W-:Y:S02]  /*1da0*/  BSSY B0, `(.L_x_32) ;  /* 0x0000628000007945 */ /* 0x000fe40003800000 */
[----:B------:R-:W-:Y:S02]  /*1db0*/  IMAD.IADD R19, R161, 0x1, -R0 ;  /* 0x00000001a1137824 */ /* 0x000fe400078e0a00 */
[-C--:B0-----:R-:W-:Y:S02]  /*1dc0*/  IMAD R3, R11, R12.reuse, RZ ;  /* 0x0000000c0b037224 */ /* 0x081fe400078e02ff */
[----:B------:R-:W-:-:S04]  /*1dd0*/  IMAD.WIDE.U32 R4, R10, R12, R4 ;  /* 0x0000000c0a047225 */ /* 0x000fc800078e0004 */
[----:B------:R-:W-:Y:S01]  /*1de0*/  IMAD R3, R10, R13, R3 ;  /* 0x0000000d0a037224 */ /* 0x000fe200078e0203 */
[----:B------:R-:W-:-:S03]  /*1df0*/  IADD3 R4, P0, R4, UR4, RZ ;  /* 0x0000000404047c10 */ /* 0x000fc6000ff1e0ff */
[----:B------:R-:W-:Y:S01]  /*1e00*/  IMAD.IADD R3, R5, 0x1, R3 ;  /* 0x0000000105037824 */ /* 0x000fe200078e0203 */
[----:B------:R-:W-:-:S04]  /*1e10*/  LEA R6, P1, R12, R4, 0x3 ;  /* 0x000000040c067211 */ /* 0x000fc800078218ff */
[----:B------:R-:W-:Y:S01]  /*1e20*/  IADD3.X R5, R3, UR5, RZ, P0, !PT ;  /* 0x0000000503057c10 */ /* 0x000fe200087fe4ff */
[----:B------:R-:W-:Y:S01]  /*1e30*/  IMAD R3, R156, -0x2, R7 ;  /* 0xfffffffe9c037824 */ /* 0x000fe200078e0207 */
[----:B-----5:R-:W-:Y:S02]  /*1e40*/  ISETP.NE.AND P0, PT, R152, RZ, PT ;  /* 0x000000ff9800720c */ /* 0x020fe40003f05270 */
[----:B------:R-:W-:Y:S01]  /*1e50*/  LEA.HI.X R7, R12, R5, R13, 0x3, P1 ;  /* 0x000000050c077211 */ /* 0x000fe200008f1c0d */
[----:B------:R-:W-:-:S10]  /*1e60*/  IMAD.IADD R0, R3, 0x1, -R22 ;  /* 0x0000000103007824 */ /* 0x000fd400078e0a16 */
[----:B------:R-:W-:Y:S05]  /*1e70*/  @!P0 BRA `(.L_x_33) ;  /* 0x0000004800608947 */ /* 0x000fea0003800000 */
[----:B------:R-:W0:Y:S01]  /*1e80*/  LDC.64 R20, c[0x0][0x5b0] ;  /* 0x00016c00ff147b82 */ /* 0x000e220000000a00 */
[----:B------:R-:W-:Y:S01]  /*1e90*/  ULDC.64 UR4, c[0x0][0x5b8] ;  /* 0x00016e0000047ab9 */ /* 0x000fe20000000a00 */
[----:B------:R-:W-:Y:S01]  /*1ea0*/  ISETP.GE.AND P1, PT, R19, 0x1, PT ;  /* 0x000000011300780c */ /* 0x000fe20003f26270 */
[----:B------:R-:W-:Y:S01]  /*1eb0*/  IMAD.WIDE.U32 R8, R2, UR4, R8 ;  /* 0x0000000402087c25 */ /* 0x000fe2000f8e0008 */
[----:B------:R-:W-:Y:S02]  /*1ec0*/  BSSY B1, `(.L_x_34) ;  /* 0x000000e000017945 */ /* 0x000fe40003800000 */
[----:B------:R-:W-:Y:S01]  /*1ed0*/  ISETP.LT.OR P5, PT, R0, 0x1, !P1 ;  /* 0x000000010000780c */ /* 0x000fe20004fa1670 */
[----:B------:R-:W-:Y:S01]  /*1ee0*/  IMAD R3, R15, UR4, RZ ;  /* 0x000000040f037c24 */ /* 0x000fe2000f8e02ff */
[----:B------:R-:W1:Y:S01]  /*1ef0*/  LDC.64 R164, c[0x0][0x5a8] ;  /* 0x00016a00ffa47b82 */ /* 0x000e620000000a00 */
[----:B------:R-:W-:Y:S02]  /*1f00*/  IADD3 R12, P0, R22, R8, RZ ;  /* 0x00000008160c7210 */ /* 0x000fe40007f1e0ff */
[----:B------:R-:W-:-:S05]  /*1f10*/  IMAD R3, R2, UR5, R3 ;  /* 0x0000000502037c24 */ /* 0x000fca000f8e0203 */
[----:B------:R-:W-:Y:S01]  /*1f20*/  IADD3.X R13, R14, R9, R3, P0, !PT ;  /* 0x000000090e0d7210 */ /* 0x000fe200007fe403 */
[-C--:B0-----:R-:W-:Y:S02]  /*1f30*/  IMAD R8, R11, R20.reuse, RZ ;  /* 0x000000140b087224 */ /* 0x081fe400078e02ff */
[----:B------:R-:W-:-:S04]  /*1f40*/  IMAD.WIDE.U32 R2, R10, R20, R12 ;  /* 0x000000140a027225 */ /* 0x000fc800078e000c */
[----:B------:R-:W-:Y:S01]  /*1f50*/  IMAD R15, R10, R21, R8 ;  /* 0x000000150a0f7224 */ /* 0x000fe200078e0208 */
[----:B-1----:R-:W-:-:S04]  /*1f60*/  IADD3 R2, P0, R2, R164, RZ ;  /* 0x000000a402027210 */ /* 0x002fc80007f1e0ff */
[----:B------:R-:W-:Y:S01]  /*1f70*/  IADD3.X R3, R165, R3, R15, P0, !PT ;  /* 0x00000003a5037210 */ /* 0x000fe200007fe40f */
[----:B------:R-:W-:Y:S08]  /*1f80*/  @P5 BRA `(.L_x_35) ;  /* 0x0000000000045947 */ /* 0x000ff00003800000 */
[----:B------:R0:W5:Y:S02]  /*1f90*/  LDG.E.U8 R162, desc[UR36][R2.64] ;  /* 0x0000002402a27981 */ /* 0x000164000c1e1100 */
.L_x_35:
[----:B------:R-:W-:Y:S05]  /*1fa0*/  BSYNC B1 ;  /* 0x0000000000017941 */ /* 0x000fea0003800000 */
.L_x_34:
[----:B-----5:R-:W-:Y:S01]  /*1fb0*/  LOP3.LUT R11, R162, 0xffff, RZ, 0xc0, !PT ;  /* 0x0000ffffa20b7812 */ /* 0x020fe200078ec0ff */
[C---:B------:R-:W-:Y:S01]  /*1fc0*/  IMAD.SHL.U32 R8, R20.reuse, 0x8, RZ ;  /* 0x0000000814087824 */ /* 0x040fe200078e00ff */
[----:B------:R-:W-:Y:S01]  /*1fd0*/  SHF.L.U64.HI R9, R20, 0x3, R21 ;  /* 0x0000000314097819 */ /* 0x000fe20000010215 */
[----:B------:R-:W-:Y:S01]  /*1fe0*/  BSSY B1, `(.L_x_36) ;  /* 0x000000e000017945 */ /* 0x000fe20003800000 */
[----:B------:R-:W-:Y:S02]  /*1ff0*/  PRMT R11, R11, 0x8880, RZ ;  /* 0x000088800b0b7816 */ /* 0x000fe400000000ff */
[----:B------:R-:W-:Y:S01]  /*2000*/  ISETP.LT.OR P2, PT, R0, 0x2, !P1 ;  /* 0x000000020000780c */ /* 0x000fe20004f41670 */
[----:B------:R-:W-:Y:S01]  /*2010*/  IMAD.WIDE.U32 R8, R10, R20, R8 ;  /* 0x000000140a087225 */ /* 0x000fe200078e0008 */
[----:B------:R-:W-:-:S03]  /*2020*/  ISETP.GE.AND P0, PT, R19, 0x9, PT ;  /* 0x000000091300780c */ /* 0x000fc60003f06270 */
[----:B------:R-:W-:Y:S01]  /*2030*/  IMAD R10, R11, R152, RZ ;  /* 0x000000980b0a7224 */ /* 0x000fe200078e02ff */
[----:B------:R-:W-:Y:S01]  /*2040*/  IADD3 R8, P3, P4, R12, R164, R8 ;  /* 0x000000a40c087210 */ /* 0x000fe20007c7e008 */
[----:B------:R-:W-:Y:S02]  /*2050*/  IMAD.IADD R14, R15, 0x1, R9 ;  /* 0x000000010f0e7824 */ /* 0x000fe400078e0209 */
[----:B------:R-:W-:-:S05]  /*2060*/  @!P5 IMAD R11, R24, R153, R10 ;  /* 0x00000099180bd224 */ /* 0x000fca00078e020a */
[----:B------:R1:W-:Y:S01]  /*2070*/  @!P5 STG.E.U8 desc[UR36][R4.64], R11 ;  /* 0x0000000b0400d986 */ /* 0x0003e2000c101124 */
[----:B------:R-:W-:Y:S05]  /*2080*/  @P2 BRA `(.L_x_37) ;  /* 0x00000000000c2947 */ /* 0x000fea0003800000 */
[----:B------:R-:W1:Y:S02]  /*2090*/  LDG.E.U8 R162, desc[UR36][R2.64+0x1] ;  /* 0x0000012402a27981 */ /* 0x000e64000c1e1100 */
[----:B-1----:R-:W-:-:S05]  /*20a0*/  PRMT R11, R162, 0x8880, RZ ;  /* 0x00008880a20b7816 */ /* 0x002fca00000000ff */
[----:B------:R-:W-:-:S07]  /*20b0*/  IMAD R10, R11, R152, RZ ;  /* 0x000000980b0a7224 */ /* 0x000fce00078e02ff */
.L_x_37:
[----:B------:R-:W-:Y:S05]  /*20c0*/  BSYNC B1 ;  /* 0x0000000000017941 */ /* 0x000fea0003800000 */
.L_x_36:
[C---:B------:R-:W-:Y:S01]  /*20d0*/  ISETP.LT.OR P5, PT, R0.reuse, 0x1, !P0 ;  /* 0x000000010000780c */ /* 0x040fe200047a1670 */
[----:B------:R-:W-:Y:S01]  /*20e0*/  @!P2 IMAD R25, R25, R153, R10 ;  /* 0x000000991919a224 */ /* 0x000fe200078e020a */
[----:B------:R-:W-:Y:S01]  /*20f0*/  BSSY B1, `(.L_x_38) ;  /* 0x000000a000017945 */ /* 0x000fe20003800000 */
[----:B------:R-:W-:Y:S02]  /*2100*/  IADD3.X R9, R13, R165, R14, P3, P4 ;  /* 0x000000a50d097210 */ /* 0x000fe40001fe840e */
[C---:B------:R-:W-:Y:S01]  /*2110*/  ISETP.LT.OR P3, PT, R0.reuse, 0x2, !P0 ;  /* 0x000000020000780c */ /* 0x040fe20004761670 */
[----:B------:R2:W-:Y:S01]  /*2120*/  @!P2 STG.E.U8 desc[UR36][R4.64+0x1], R25 ;  /* 0x000001190400a986 */ /* 0x0005e2000c101124 */
[C---:B------:R-:W-:Y:S02]  /*2130*/  ISETP.LT.OR P4, PT, R0.reuse, 0x9, !P1 ;  /* 0x000000090000780c */ /* 0x040fe40004f81670 */
[----:B------:R-:W-:-:S04]  /*2140*/  ISETP.LT.OR P2, PT, R0, 0xa, !P1 ;  /* 0x0000000a0000780c */ /* 0x000fc80004f41670 */
[----:B------:R-:W-:Y:S09]  /*2150*/  @P5 BRA `(.L_x_39) ;  /* 0x00000000000c5947 */ /* 0x000ff20003800000 */
[----:B------:R-:W1:Y:S02]  /*2160*/  LDG.E.U8 R162, desc[UR36][R8.64] ;  /* 0x0000002408a27981 */ /* 0x000e64000c1e1100 */
[----:B-1----:R-:W-:-:S05]  /*2170*/  PRMT R11, R162, 0x8880, RZ ;  /* 0x00008880a20b7816 */ /* 0x002fca00000000ff */
[----:B------:R-:W-:-:S07]  /*2180*/  IMAD R10, R11, R152, RZ ;  /* 0x000000980b0a7224 */ /* 0x000fce00078e02ff */
.L_x_39:
[----:B------:R-:W-:Y:S05]  /*2190*/  BSYNC B1 ;  /* 0x0000000000017941 */ /* 0x000fea0003800000 */
.L_x_38:
[----:B-1----:R-:W-:Y:S01]  /*21a0*/  @!P5 IMAD R11, R26, R153, R10 ;  /* 0x000000991a0bd224 */ /* 0x002fe200078e020a */
[----:B------:R-:W-:Y:S04]  /*21b0*/  BSSY B1, `(.L_x_40) ;  /* 0x0000006000017945 */ /* 0x000fe80003800000 */
[----:B------:R1:W-:Y:S01]  /*21c0*/  @!P5 STG.E.U8 desc[UR36][R6.64], R11 ;  /* 0x0000000b0600d986 */ /* 0x0003e2000c101124 */
[----:B------:R-:W-:Y:S05]  /*21d0*/  @P3 BRA `(.L_x_41) ;  /* 0x00000000000c3947 */ /* 0x000fea0003800000 */
[----:B------:R-:W1:Y:S02]  /*21e0*/  LDG.E.U8 R162, desc[UR36][R8.64+0x1] ;  /* 0x0000012408a27981 */ /* 0x000e64000c1e1100 */
[----:B-1----:R-:W-:-:S05]  /*21f0*/  PRMT R11, R162, 0x8880, RZ ;  /* 0x00008880a20b7816 */ /* 0x002fca00000000ff */
[----:B------:R-:W-:-:S07]  /*2200*/  IMAD R10, R11, R152, RZ ;  /* 0x000000980b0a7224 */ /* 0x000fce00078e02ff */
.L_x_41:
[----:B------:R-:W-:Y:S05]  /*2210*/  BSYNC B1 ;  /* 0x0000000000017941 */ /* 0x000fea0003800000 */
.L_x_40:
[----:B------:R-:W-:Y:S01]  /*2220*/  @!P3 IMAD R27, R27, R153, R10 ;  /* 0x000000991b1bb224 */ /* 0x000fe200078e020a */
[----:B------:R-:W-:Y:S04]  /*2230*/  BSSY B1, `(.L_x_42) ;  /* 0x0000006000017945 */ /* 0x000fe80003800000 */
[----:B------:R3:W-:Y:S01]  /*2240*/  @!P3 STG.E.U8 desc[UR36][R6.64+0x1], R27 ;  /* 0x0000011b0600b986 */ /* 0x0007e2000c101124 */
[----:B------:R-:W-:Y:S05]  /*2250*/  @P4 BRA `(.L_x_43) ;  /* 0x00000000000c4947 */ /* 0x000fea0003800000 */
[----:B------:R-:W1:Y:S02]  /*2260*/  LDG.E.U8 R162, desc[UR36][R2.64+0x8] ;  /* 0x0000082402a27981 */ /* 0x000e64000c1e1100 */
[----:B-1----:R-:W-:-:S05]  /*2270*/  PRMT R11, R162, 0x8880, RZ ;  /* 0x00008880a20b7816 */ /* 0x002fca00000000ff */
[----:B------:R-:W-:-:S07]  /*2280*/  IMAD R10, R11, R152, RZ ;  /* 0x000000980b0a7224 */ /* 0x000fce00078e02ff */
.L_x_43:
[----:B------:R-:W-:Y:S05]  /*2290*/  BSYNC B1 ;  /* 0x0000000000017941 */ /* 0x000fea0003800000 */
.L_x_42:
[----:B-1----:R-:W-:Y:S01]  /*22a0*/  @!P4 IMAD R11, R28, R153, R10 ;  /* 0x000000991c0bc224 */ /* 0x002fe200078e020a */
[----:B------:R-:W-:Y:S04]  /*22b0*/  BSSY B1, `(.L_x_44) ;  /* 0x0000006000017945 */ /* 0x000fe80003800000 */
[----:B------:R1:W-:Y:S01]  /*22c0*/  @!P4 STG.E.U8 desc[UR36][R4.64+0x8], R11 ;  /* 0x0000080b0400c986 */ /* 0x0003e2000c101124 */
[----:B------:R-:W-:Y:S05]  /*22d0*/  @P2 BRA `(.L_x_45) ;  /* 0x00000000000c2947 */ /* 0x000fea0003800000 */
[----:B------:R-:W1:Y:S02]  /*22e0*/  LDG.E.U8 R162, desc[UR36][R2.64+0x9] ;  /* 0x0000092402a27981 */ /* 0x000e64000c1e1100 */
[----:B-1----:R-:W-:-:S05]  /*22f0*/  PRMT R11, R162, 0x8880, RZ ;  /* 0x00008880a20b7816 */ /* 0x002fca00000000ff */
[----:B------:R-:W-:-:S07]  /*2300*/  IMAD R10, R11, R152, RZ ;  /* 0x000000980b0a7224 */ /* 0x000fce00078e02ff */
.L_x_45:
[----:B------:R-:W-:Y:S05]  /*2310*/  BSYNC B1 ;  /* 0x0000000000017941 */ /* 0x000fea0003800000 */
.L_x_44:
[C---:B------:R-:W-:Y:S01]  /*2320*/  ISETP.LT.OR P4, PT, R0.reuse, 0x9, !P0 ;  /* 0x000000090000780c */ /* 0x040fe20004781670 */
[----:B------:R-:W-:Y:S01]  /*2330*/  @!P2 IMAD R29, R29, R153, R10 ;  /* 0x000000991d1da224 */ /* 0x000fe200078e020a */
[----:B------:R-:W-:Y:S01]  /*2340*/  BSSY B1, `(.L_x_46) ;  /* 0x0000009000017945 */ /* 0x000fe20003800000 */
[C---:B------:R-:W-:Y:S02]  /*2350*/  ISETP.LT.OR P3, PT, R0.reuse, 0xa, !P0 ;  /* 0x0000000a0000780c */ /* 0x040fe40004761670 */
[C---:B------:R-:W-:Y:S01]  /*2360*/  ISETP.LT.OR P5, PT, R0.reuse, 0x11, !P1 ;  /* 0x000000110000780c */ /* 0x040fe20004fa1670 */
[----:B------:R4:W-:Y:S01]  /*2370*/  @!P2 STG.E.U8 desc[UR36][R4.64+0x9], R29 ;  /* 0x0000091d0400a986 */ /* 0x0009e2000c101124 */
[----:B------:R-:W-:-:S06]  /*2380*/  ISETP.LT.OR P2, PT, R0, 0x12, !P1 ;  /* 0x000000120000780c */ /* 0x000fcc0004f41670 */
[----:B------:R-:W-:Y:S07]  /*2390*/  @P4 BRA `(.L_x_47) ;  /* 0x00000000000c4947 */ /* 0x000fee0003800000 */
[----:B------:R-:W1:Y:S02]  /*23a0*/  LDG.E.U8 R162, desc[UR36][R8.64+0x8] ;  /* 0x0000082408a27981 */ /* 0x000e64000c1e1100 */
[----:B-1----:R-:W-:-:S05]  /*23b0*/  PRMT R11, R162, 0x8880, RZ ;  /* 0x00008880a20b7816 */ /* 0x002fca00000000ff */
[----:B------:R-:W-:-:S07]  /*23c0*/  IMAD R10, R11, R152, RZ ;  /* 0x000000980b0a7224 */ /* 0x000fce00078e02ff */
.L_x_47:
[----:B------:R-:W-:Y:S05]  /*23d0*/  BSYNC B1 ;  /* 0x0000000000017941 */ /* 0x000fea0003800000 */
.L_x_46:
[----:B-1----:R-:W-:Y:S01]  /*23e0*/  @!P4 IMAD R11, R30, R153, R10 ;  /* 0x000000991e0bc224 */ /* 0x002fe200078e020a */
[----:B------:R-:W-:Y:S04]  /*23f0*/  BSSY B1, `(.L_x_48) ;  /* 0x0000006000017945 */ /* 0x000fe80003800000 */
[----:B------:R1:W-:Y:S01]  /*2400*/  @!P4 STG.E.U8 desc[UR36][R6.64+0x8], R11 ;  /* 0x0000080b0600c986 */ /* 0x0003e2000c101124 */
[----:B------:R-:W-:Y:S05]  /*2410*/  @P3 BRA `(.L_x_49) ;  /* 0x00000000000c3947 */ /* 0x000fea0003800000 */
[----:B------:R-:W1:Y:S02]  /*2420*/  LDG.E.U8 R162, desc[UR36][R8.64+0x9] ;  /* 0x0000092408a27981 */ /* 0x000e64000c1e1100 */
[----:B-1----:R-:W-:-:S05]  /*2430*/  PRMT R11, R162, 0x8880, RZ ;  /* 0x00008880a20b7816 */ /* 0x002fca00000000ff */
[----:B------:R-:W-:-:S07]  /*2440*/  IMAD R10, R11, R152, RZ ;  /* 0x000000980b0a7224 */ /* 0x000fce00078e02ff */
.L_x_49:
[----:B------:R-:W-:Y:S05]  /*2450*/  BSYNC B1 ;  /* 0x0000000000017941 */ /* 0x000fea0003800000 */
.L_x_48:
[----:B------:R-:W-:Y:S01]  /*2460*/  @!P3 IMAD R31, R31, R153, R10 ;  /* 0x000000991f1fb224 */ /* 0x000fe200078e020a */
[----:B------:R-:W-:Y:S04]  /*2470*/  BSSY B1, `(.L_x_50) ;  /* 0x0000006000017945 */ /* 0x000fe80003800000 */
[----:B------:R0:W-:Y:S01]  /*2480*/  @!P3 STG.E.U8 desc[UR36][R6.64+0x9], R31 ;  /* 0x0000091f0600b986 */ /* 0x0001e2000c101124 */
[----:B------:R-:W-:Y:S05]  /*2490*/  @P5 BRA `(.L_x_51) ;  /* 0x00000000000c5947 */ /* 0x000fea0003800000 */
[----:B------:R-:W1:Y:S02]  /*24a0*/  LDG.E.U8 R162, desc[UR36][R2.64+0x10] ;  /* 0x0000102402a27981 */ /* 0x000e64000c1e1100 */
[----:B-1----:R-:W-:-:S05]  /*24b0*/  PRMT R11, R162, 0x8880, RZ ;  /* 0x00008880a20b7816 */ /* 0x002fca00000000ff */
[----:B------:R-:W-:-:S07]  /*24c0*/  IMAD R10, R11, R152, RZ ;  /* 0x000000980b0a7224 */ /* 0x000fce00078e02ff */
.L_x_51:
[----:B------:R-:W-:Y:S05]  /*24d0*/  BSYNC B1 ;  /* 0x0000000000017941 */ /* 0x000fea0003800000 */
.L_x_50:
[----:B-1----:R-:W-:Y:S01]  /*24e0*/  @!P5 IMAD R11, R32, R153, R10 ;  /* 0x00000099200bd224 */ /* 0x002fe200078e020a */
[----:B------:R-:W-:Y:S04]  /*24f0*/  BSSY B1, `(.L_x_52) ;  /* 0x0000006000017945 */ /* 0x000fe80003800000 */
[----:B------:R1:W-:Y:S01]  /*2500*/  @!P5 STG.E.U8 desc[UR36][R4.64+0x10], R11 ;  /* 0x0000100b0400d986 */ /* 0x0003e2000c101124 */
[----:B------:R-:W-:Y:S05]  /*2510*/  @P2 BRA `(.L_x_53) ;  /* 0x00000000000c2947 */ /* 0x000fea0003800000 */
[----:B------:R-:W1:Y:S02]  /*2520*/  LDG.E.U8 R162, desc[UR36][R2.64+0x11] ;  /* 0x0000112402a27981 */ /* 0x000e64000c1e1100 */
[----:B-1----:R-:W-:-:S05]  /*2530*/  PRMT R11, R162, 0x8880, RZ ;  /* 0x00008880a20b7816 */ /* 0x002fca00000000ff */
[----:B------:R-:W-:-:S07]  /*2540*/  IMAD R10, R11, R152, RZ ;  /* 0x000000980b0a7224 */ /* 0x000fce00078e02ff */
.L_x_53:
[----:B------:R-:W-:Y:S05]  /*2550*/  BSYNC B1 ;  /* 0x0000000000017941 */ /* 0x000fea0003800000 */
.L_x_52:
        /* <DEDUP_REMOVED lines=11> */
.L_x_55:
[----:B------:R-:W-:Y:S05]  /*2610*/  BSYNC B1 ;  /* 0x0000000000017941 */ /* 0x000fea0003800000 */
.L_x_54:
[----:B-1----:R-:W-:Y:S01]  /*2620*/  @!P4 IMAD R11, R34, R153, R10 ;  /* 0x00000099220bc224 */ /* 0x002fe200078e020a */
[----:B------:R-:W-:Y:S04]  /*2630*/  BSSY B1, `(.L_x_56) ;  /* 0x0000006000017945 */ /* 0x000fe80003800000 */
[----:B------:R1:W-:Y:S01]  /*2640*/  @!P4 STG.E.U8 desc[UR36][R6.64+0x10], R11 ;  /* 0x0000100b0600c986 */ /* 0x0003e2000c101124 */
[----:B------:R-:W-:Y:S05]  /*2650*/  @P3 BRA `(.L_x_57) ;  /* 0x00000000000c3947 */ /* 0x000fea0003800000 */
[----:B------:R-:W1:Y:S02]  /*2660*/  LDG.E.U8 R162, desc[UR36][R8.64+0x11] ;  /* 0x0000112408a27981 */ /* 0x000e64000c1e1100 */
[----:B-1----:R-:W-:-:S05]  /*2670*/  PRMT R11, R162, 0x8880, RZ ;  /* 0x00008880a20b7816 */ /* 0x002fca00000000ff */
[----:B------:R-:W-:-:S07]  /*2680*/  IMAD R10, R11, R152, RZ ;  /* 0x000000980b0a7224 */ /* 0x000fce00078e02ff */
.L_x_57:
[----:B------:R-:W-:Y:S05]  /*2690*/  BSYNC B1 ;  /* 0x0000000000017941 */ /* 0x000fea0003800000 */
.L_x_56:
[----:B------:R-:W-:Y:S01]  /*26a0*/  @!P3 IMAD R35, R35, R153, R10 ;  /* 0x000000992323b224 */ /* 0x000fe200078e020a */
[----:B------:R-:W-:Y:S04]  /*26b0*/  BSSY B1, `(.L_x_58) ;  /* 0x0000006000017945 */ /* 0x000fe80003800000 */
[----:B------:R0:W-:Y:S01]  /*26c0*/  @!P3 STG.E.U8 desc[UR36][R6.64+0x11], R35 ;  /* 0x000011230600b986 */ /* 0x0001e2000c101124 */
[----:B------:R-:W-:Y:S05]  /*26d0*/  @P5 BRA `(.L_x_59) ;  /* 0x00000000000c5947 */ /* 0x000fea0003800000 */
[----:B------:R-:W1:Y:S02]  /*26e0*/  LDG.E.U8 R162, desc[UR36][R2.64+0x18] ;  /* 0x0000182402a27981 */ /* 0x000e64000c1e1100 */
[----:B-1----:R-:W-:-:S05]  /*26f0*/  PRMT R11, R162, 0x8880, RZ ;  /* 0x00008880a20b7816 */ /* 0x002fca00000000ff */
[----:B------:R-:W-:-:S07]  /*2700*/  IMAD R10, R11, R152, RZ ;  /* 0x000000980b0a7224 */ /* 0x000fce00078e02ff */
.L_x_59:
[----:B------:R-:W-:Y:S05]  /*2710*/  BSYNC B1 ;  /* 0x0000000000017941 */ /* 0x000fea0003800000 */
.L_x_58:
[----:B-1----:R-:W-:Y:S01]  /*2720*/  @!P5 IMAD R11, R36, R153, R10 ;  /* 0x00000099240bd224 */ /* 0x002fe200078e020a */
[----:B------:R-:W-:Y:S04]  /*2730*/  BSSY B1, `(.L_x_60) ;  /* 0x0000006000017945 */ /* 0x000fe80003800000 */
[----:B------:R1:W-:Y:S01]  /*2740*/  @!P5 STG.E.U8 desc[UR36][R4.64+0x18], R11 ;  /* 0x0000180b0400d986 */ /* 0x0003e2000c101124 */
[----:B------:R-:W-:Y:S05]  /*2750*/  @P2 BRA `(.L_x_61) ;  /* 0x00000000000c2947 */ /* 0x000fea0003800000 */
[----:B------:R-:W1:Y:S02]  /*2760*/  LDG.E.U8 R162, desc[UR36][R2.64+0x19] ;  /* 0x0000192402a27981 */ /* 0x000e64000c1e1100 */
[----:B-1----:R-:W-:-:S05]  /*2770*/  PRMT R11, R162, 0x8880, RZ ;  /* 0x00008880a20b7816 */ /* 0x002fca00000000ff */
[----:B------:R-:W-:-:S07]  /*2780*/  IMAD R10, R11, R152, RZ ;  /* 0x000000980b0a7224 */ /* 0x000fce00078e02ff */
.L_x_61:
[----:B------:R-:W-:Y:S05]  /*2790*/  BSYNC B1 ;  /* 0x0000000000017941 */ /* 0x000fea0003800000 */
.L_x_60:
        /* <DEDUP_REMOVED lines=11> */
.L_x_63:
[----:B------:R-:W-:Y:S05]  /*2850*/  BSYNC B1 ;  /* 0x0000000000017941 */ /* 0x000fea0003800000 */
.L_x_62:
[----:B-1----:R-:W-:Y:S01]  /*2860*/  @!P4 IMAD R11, R38, R153, R10 ;  /* 0x00000099260bc224 */ /* 0x002fe200078e020a */
[----:B------:R-:W-:Y:S04]  /*2870*/  BSSY B1, `(.L_x_64) ;  /* 0x0000006000017945 */ /* 0x000fe80003800000 */
[----:B------:R1:W-:Y:S01]  /*2880*/  @!P4 STG.E.U8 desc[UR36][R6.64+0x18], R11 ;  /* 0x0000180b0600c986 */ /* 0x0003e2000c101124 */
[----:B------:R-:W-:Y:S05]  /*2890*/  @P3 BRA `(.L_x_65) ;  /* 0x00000000000c3947 */ /* 0x000fea0003800000 */
[----:B------:R-:W1:Y:S02]  /*28a0*/  LDG.E.U8 R162, desc[UR36][R8.64+0x19] ;  /* 0x0000192408a27981 */ /* 0x000e64000c1e1100 */
[----:B-1----:R-:W-:-:S05]  /*28b0*/  PRMT R11, R162, 0x8880, RZ ;  /* 0x00008880a20b7816 */ /* 0x002fca00000000ff */
[----:B------:R-:W-:-:S07]  /*28c0*/  IMAD R10, R11, R152, RZ ;  /* 0x000000980b0a7224 */ /* 0x000fce00078e02ff */
.L_x_65:
[----:B------:R-:W-:Y:S05]  /*28d0*/  BSYNC B1 ;  /* 0x0000000000017941 */ /* 0x000fea0003800000 */
.L_x_64:
[----:B------:R-:W-:Y:S01]  /*28e0*/  @!P3 IMAD R39, R39, R153, R10 ;  /* 0x000000992727b224 */ /* 0x000fe200078e020a */
[----:B------:R-:W-:Y:S04]  /*28f0*/  BSSY B1, `(.L_x_66) ;  /* 0x0000006000017945 */ /* 0x000fe80003800000 */
[----:B------:R0:W-:Y:S01]  /*2900*/  @!P3 STG.E.U8 desc[UR36][R6.64+0x19], R39 ;  /* 0x000019270600b986 */ /* 0x0001e2000c101124 */
[----:B------:R-:W-:Y:S05]  /*2910*/  @P5 BRA `(.L_x_67) ;  /* 0x00000000000c5947 */ /* 0x000fea0003800000 */
[----:B------:R-:W1:Y:S02]  /*2920*/  LDG.E.U8 R162, desc[UR36][R2.64+0x20] ;  /* 0x0000202402a27981 */ /* 0x000e64000c1e1100 */
[----:B-1----:R-:W-:-:S05]  /*2930*/  PRMT R11, R162, 0x8880, RZ ;  /* 0x00008880a20b7816 */ /* 0x002fca00000000ff */
[----:B------:R-:W-:-:S07]  /*2940*/  IMAD R10, R11, R152, RZ ;  /* 0x000000980b0a7224 */ /* 0x000fce00078e02ff */
.L_x_67:
[----:B------:R-:W-:Y:S05]  /*2950*/  BSYNC B1 ;  /* 0x0000000000017941 */ /* 0x000fea0003800000 */
.L_x_66:
[----:B-1----:R-:W-:Y:S01]  /*2960*/  @!P5 IMAD R11, R40, R153, R10 ;  /* 0x00000099280bd224 */ /* 0x002fe200078e020a */
[----:B------:R-:W-:Y:S04]  /*2970*/  BSSY B1, `(.L_x_68) ;  /* 0x0000006000017945 */ /* 0x000fe80003800000 */
[----:B------:R1:W-:Y:S01]  /*2980*/  @!P5 STG.E.U8 desc[UR36][R4.64+0x20], R11 ;  /* 0x0000200b0400d986 */ /* 0x0003e2000c101124 */
[----:B------:R-:W-:Y:S05]  /*2990*/  @P2 BRA `(.L_x_69) ;  /* 0x00000000000c2947 */ /* 0x000fea0003800000 */
[----:B------:R-:W1:Y:S02]  /*29a0*/  LDG.E.U8 R162, desc[UR36][R2.64+0x21] ;  /* 0x0000212402a27981 */ /* 0x000e64000c1e1100 */
[----:B-1----:R-:W-:-:S05]  /*29b0*/  PRMT R11, R162, 0x8880, RZ ;  /* 0x00008880a20b7816 */ /* 0x002fca00000000ff */
[----:B------:R-:W-:-:S07]  /*29c0*/  IMAD R10, R11, R152, RZ ;  /* 0x000000980b0a7224 */ /* 0x000fce00078e02ff */
.L_x_69:
[----:B------:R-:W-:Y:S05]  /*29d0*/  BSYNC B1 ;  /* 0x0000000000017941 */ /* 0x000fea0003800000 */
.L_x_68:
        /* <DEDUP_REMOVED lines=11> */
.L_x_71:
[----:B------:R-:W-:Y:S05]  /*2a90*/  BSYNC B1 ;  /* 0x0000000000017941 */ /* 0x000fea0003800000 */
.L_x_70:
[----:B-1----:R-:W-:Y:S01]  /*2aa0*/  @!P4 IMAD R11, R42, R153, R10 ;  /* 0x000000992a0bc224 */ /* 0x002fe200078e020a */
[----:B------:R-:W-:Y:S04]  /*2ab0*/  BSSY B1, `(.L_x_72) ;  /* 0x0000006000017945 */ /* 0x000fe80003800000 */
[----:B------:R1:W-:Y:S01]  /*2ac0*/  @!P4 STG.E.U8 desc[UR36][R6.64+0x20], R11 ;  /* 0x0000200b0600c986 */ /* 0x0003e2000c101124 */
[----:B------:R-:W-:Y:S05]  /*2ad0*/  @P3 BRA `(.L_x_73) ;  /* 0x00000000000c3947 */ /* 0x000fea0003800000 */
[----:B------:R-:W1:Y:S02]  /*2ae0*/  LDG.E.U8 R162, desc[UR36][R8.64+0x21] ;  /* 0x0000212408a27981 */ /* 0x000e64000c1e1100 */
[----:B-1----:R-:W-:-:S05]  /*2af0*/  PRMT R11, R162, 0x8880, RZ ;  /* 0x00008880a20b7816 */ /* 0x002fca00000000ff */
[----:B------:R-:W-:-:S07]  /*2b00*/  IMAD R10, R11, R152, RZ ;  /* 0x000000980b0a7224 */ /* 0x000fce00078e02ff */
.L_x_73:
[----:B------:R-:W-:Y:S05]  /*2b10*/  BSYNC B1 ;  /* 0x0000000000017941 */ /* 0x000fea0003800000 */
.L_x_72:
[----:B------:R-:W-:Y:S01]  /*2b20*/  @!P3 IMAD R43, R43, R153, R10 ;  /* 0x000000992b2bb224 */ /* 0x000fe200078e020a */
[----:B------:R-:W-:Y:S04]  /*2b30*/  BSSY B1, `(.L_x_74) ;  /* 0x0000006000017945 */ /* 0x000fe80003800000 */
[----:B------:R0:W-:Y:S01]  /*2b40*/  @!P3 STG.E.U8 desc[UR36][R6.64+0x21], R43 ;  /* 0x0000212b0600b986 */ /* 0x0001e2000c101124 */
[----:B------:R-:W-:Y:S05]  /*2b50*/  @P5 BRA `(.L_x_75) ;  /* 0x00000000000c5947 */ /* 0x000fea0003800000 */
[----:B------:R-:W1:Y:S02]  /*2b60*/  LDG.E.U8 R162, desc[UR36][R2.64+0x28] ;  /* 0x0000282402a27981 */ /* 0x000e64000c1e1100 */
[----:B-1----:R-:W-:-:S05]  /*2b70*/  PRMT R11, R162, 0x8880, RZ ;  /* 0x00008880a20b7816 */ /* 0x002fca00000000ff */
[----:B------:R-:W-:-:S07]  /*2b80*/  IMAD R10, R11, R152, RZ ;  /* 0x000000980b0a7224 */ /* 0x000fce00078e02ff */
.L_x_75:
[----:B------:R-:W-:Y:S05]  /*2b90*/  BSYNC B1 ;  /* 0x0000000000017941 */ /* 0x000fea0003800000 */
.L_x_74:
[----:B-1----:R-:W-:Y:S01]  /*2ba0*/  @!P5 IMAD R11, R44, R153, R10 ;  /* 0x000000992c0bd224 */ /* 0x002fe200078e020a */
[----:B------:R-:W-:Y:S04]  /*2bb0*/  BSSY B1, `(.L_x_76) ;  /* 0x0000006000017945 */ /* 0x000fe80003800000 */
[----:B------:R1:W-:Y:S01]  /*2bc0*/  @!P5 STG.E.U8 desc[UR36][R4.64+0x28], R11 ;  /* 0x0000280b0400d986 */ /* 0x0003e2000c101124 */
[----:B------:R-:W-:Y:S05]  /*2bd0*/  @P2 BRA `(.L_x_77) ;  /* 0x00000000000c2947 */ /* 0x000fea0003800000 */
[----:B------:R-:W1:Y:S02]  /*2be0*/  LDG.E.U8 R162, desc[UR36][R2.64+0x29] ;  /* 0x0000292402a27981 */ /* 0x000e64000c1e1100 */
[----:B-1----:R-:W-:-:S05]  /*2bf0*/  PRMT R11, R162, 0x8880, RZ ;  /* 0x00008880a20b7816 */ /* 0x002fca00000000ff */
[----:B------:R-:W-:-:S07]  /*2c00*/  IMAD R10, R11, R152, RZ ;  /* 0x000000980b0a7224 */ /* 0x000fce00078e02ff */
.L_x_77:
[----:B------:R-:W-:Y:S05]  /*2c10*/  BSYNC B1 ;  /* 0x0000000000017941 */ /* 0x000fea0003800000 */
.L_x_76:
        /* <DEDUP_REMOVED lines=11> */
.L_x_79:
[----:B------:R-:W-:Y:S05]  /*2cd0*/  BSYNC B1 ;  /* 0x0000000000017941 */ /* 0x000fea0003800000 */
.L_x_78:
[----:B-1----:R-:W-:Y:S01]  /*2ce0*/  @!P4 IMAD R11, R46, R153, R10 ;  /* 0x000000992e0bc224 */ /* 0x002fe200078e020a */
[----:B------:R-:W-:Y:S04]  /*2cf0*/  BSSY B1, `(.L_x_80) ;  /* 0x0000006000017945 */ /* 0x000fe80003800000 */
[----:B------:R1:W-:Y:S01]  /*2d00*/  @!P4 STG.E.U8 desc[UR36][R6.64+0x28], R11 ;  /* 0x0000280b0600c986 */ /* 0x0003e2000c101124 */
[----:B------:R-:W-:Y:S05]  /*2d10*/  @P3 BRA `(.L_x_81) ;  /* 0x00000000000c3947 */ /* 0x000fea0003800000 */
[----:B------:R-:W1:Y:S02]  /*2d20*/  LDG.E.U8 R162, desc[UR36][R8.64+0x29] ;  /* 0x0000292408a27981 */ /* 0x000e64000c1e1100 */
[----:B-1----:R-:W-:-:S05]  /*2d30*/  PRMT R11, R162, 0x8880, RZ ;  /* 0x00008880a20b7816 */ /* 0x002fca00000000ff */
[----:B------:R-:W-:-:S07]  /*2d40*/  IMAD R10, R11, R152, RZ ;  /* 0x000000980b0a7224 */ /* 0x000fce00078e02ff */
.L_x_81:
[----:B------:R-:W-:Y:S05]  /*2d50*/  BSYNC B1 ;  /* 0x0000000000017941 */ /* 0x000fea0003800000 */
.L_x_80:
[----:B------:R-:W-:Y:S01]  /*2d60*/  @!P3 IMAD R47, R47, R153, R10 ;  /* 0x000000992f2fb224 */ /* 0x000fe200078e020a */
[----:B------:R-:W-:Y:S04]  /*2d70*/  BSSY B1, `(.L_x_82) ;  /* 0x0000006000017945 */ /* 0x000fe80003800000 */
[----:B------:R0:W-:Y:S01]  /*2d80*/  @!P3 STG.E.U8 desc[UR36][R6.64+0x29], R47 ;  /* 0x0000292f0600b986 */ /* 0x0001e2000c101124 */
[----:B------:R-:W-:Y:S05]  /*2d90*/  @P5 BRA `(.L_x_83) ;  /* 0x00000000000c5947 */ /* 0x000fea0003800000 */
[----:B------:R-:W1:Y:S02]  /*2da0*/  LDG.E.U8 R162, desc[UR36][R2.64+0x30] ;  /* 0x0000302402a27981 */ /* 0x000e64000c1e1100 */
[----:B-1----:R-:W-:-:S05]  /*2db0*/  PRMT R11, R162, 0x8880, RZ ;  /* 0x00008880a20b7816 */ /* 0x002fca00000000ff */
[----:B------:R-:W-:-:S07]  /*2dc0*/  IMAD R10, R11, R152, RZ ;  /* 0x000000980b0a7224 */ /* 0x000fce00078e02ff */
.L_x_83:
[----:B------:R-:W-:Y:S05]  /*2dd0*/  BSYNC B1 ;  /* 0x0000000000017941 */ /* 0x000fea0003800000 */
.L_x_82:
[----:B-1----:R-:W-:Y:S01]  /*2de0*/  @!P5 IMAD R11, R48, R153, R10 ;  /* 0x00000099300bd224 */ /* 0x002fe200078e020a */
[----:B------:R-:W-:Y:S04]  /*2df0*/  BSSY B1, `(.L_x_84) ;  /* 0x0000006000017945 */ /* 0x000fe80003800000 */
[----:B------:R1:W-:Y:S01]  /*2e00*/  @!P5 STG.E.U8 desc[UR36][R4.64+0x30], R11 ;  /* 0x0000300b0400d986 */ /* 0x0003e2000c101124 */
[----:B------:R-:W-:Y:S05]  /*2e10*/  @P2 BRA `(.L_x_85) ;  /* 0x00000000000c2947 */ /* 0x000fea0003800000 */
[----:B------:R-:W1:Y:S02]  /*2e20*/  LDG.E.U8 R162, desc[UR36][R2.64+0x31] ;  /* 0x0000312402a27981 */ /* 0x000e64000c1e1100 */
[----:B-1----:R-:W-:-:S05]  /*2e30*/  PRMT R11, R162, 0x8880, RZ ;  /* 0x00008880a20b7816 */ /* 0x002fca00000000ff */
[----:B------:R-:W-:-:S07]  /*2e40*/  IMAD R10, R11, R152, RZ ;  /* 0x000000980b0a7224 */ /* 0x000fce00078e02ff */
.L_x_85:
[----:B------:R-:W-:Y:S05]  /*2e50*/  BSYNC B1 ;  /* 0x0000000000017941 */ /* 0x000fea0003800000 */
.L_x_84:
        /* <DEDUP_REMOVED lines=11> */
.L_x_87:
[----:B------:R-:W-:Y:S05]  /*2f10*/  BSYNC B1 ;  /* 0x0000000000017941 */ /* 0x000fea0003800000 */
.L_x_86:
[----:B-1----:R-:W-:Y:S01]  /*2f20*/  @!P4 IMAD R11, R50, R153, R10 ;  /* 0x00000099320bc224 */ /* 0x002fe200078e020a */
[----:B------:R-:W-:Y:S04]  /*2f30*/  BSSY B1, `(.L_x_88) ;  /* 0x0000006000017945 */ /* 0x000fe80003800000 */
[----:B------:R1:W-:Y:S01]  /*2f40*/  @!P4 STG.E.U8 desc[UR36][R6.64+0x30], R11 ;  /* 0x0000300b0600c986 */ /* 0x0003e2000c101124 */
[----:B------:R-:W-:Y:S05]  /*2f50*/  @P3 BRA `(.L_x_89) ;  /* 0x00000000000c3947 */ /* 0x000fea0003800000 */
[----:B------:R-:W1:Y:S02]  /*2f60*/  LDG.E.U8 R162, desc[UR36][R8.64+0x31] ;  /* 0x0000312408a27981 */ /* 0x000e64000c1e1100 */
[----:B-1----:R-:W-:-:S05]  /*2f70*/  PRMT R11, R162, 0x8880, RZ ;  /* 0x00008880a20b7816 */ /* 0x002fca00000000ff */
[----:B------:R-:W-:-:S07]  /*2f80*/  IMAD R10, R11, R152, RZ ;  /* 0x000000980b0a7224 */ /* 0x000fce00078e02ff */
.L_x_89:
[----:B------:R-:W-:Y:S05]  /*2f90*/  BSYNC B1 ;  /* 0x0000000000017941 */ /* 0x000fea0003800000 */
.L_x_88:
[----:B------:R-:W-:Y:S01]  /*2fa0*/  @!P3 IMAD R51, R51, R153, R10 ;  /* 0x000000993333b224 */ /* 0x000fe200078e020a */
[----:B------:R-:W-:Y:S04]  /*2fb0*/  BSSY B1, `(.L_x_90) ;  /* 0x0000006000017945 */ /* 0x000fe80003800000 */
[----:B------:R0:W-:Y:S01]  /*2fc0*/  @!P3 STG.E.U8 desc[UR36][R6.64+0x31], R51 ;  /* 0x000031330600b986 */ /* 0x0001e2000c101124 */
[----:B------:R-:W-:Y:S05]  /*2fd0*/  @P5 BRA `(.L_x_91) ;  /* 0x00000000000c5947 */ /* 0x000fea0003800000 */
[----:B------:R-:W1:Y:S02]  /*2fe0*/  LDG.E.U8 R162, desc[UR36][R2.64+0x38] ;  /* 0x0000382402a27981 */ /* 0x000e64000c1e1100 */
[----:B-1----:R-:W-:-:S05]  /*2ff0*/  PRMT R11, R162, 0x8880, RZ ;  /* 0x00008880a20b7816 */ /* 0x002fca00000000ff */
[----:B------:R-:W-:-:S07]  /*3000*/  IMAD R10, R11, R152, RZ ;  /* 0x000000980b0a7224 */ /* 0x000fce00078e02ff */
.L_x_91:
[----:B------:R-:W-:Y:S05]  /*3010*/  BSYNC B1 ;  /* 0x0000000000017941 */ /* 0x000fea0003800000 */
.L_x_90:
[----:B-1----:R-:W-:Y:S01]  /*3020*/  @!P5 IMAD R11, R52, R153, R10 ;  /* 0x00000099340bd224 */ /* 0x002fe200078e020a */
[----:B------:R-:W-:Y:S04]  /*3030*/  BSSY B1, `(.L_x_92) ;  /* 0x0000006000017945 */ /* 0x000fe80003800000 */
[----:B------:R1:W-:Y:S01]  /*3040*/  @!P5 STG.E.U8 desc[UR36][R4.64+0x38], R11 ;  /* 0x0000380b0400d986 */ /* 0x0003e2000c101124 */
[----:B------:R-:W-:Y:S05]  /*3050*/  @P2 BRA `(.L_x_93) ;  /* 0x00000000000c2947 */ /* 0x000fea0003800000 */
[----:B------:R-:W1:Y:S02]  /*3060*/  LDG.E.U8 R162, desc[UR36][R2.64+0x39] ;  /* 0x0000392402a27981 */ /* 0x000e64000c1e1100 */
[----:B-1----:R-:W-:-:S05]  /*3070*/  PRMT R11, R162, 0x8880, RZ ;  /* 0x00008880a20b7816 */ /* 0x002fca00000000ff */
[----:B------:R-:W-:-:S07]  /*3080*/  IMAD R10, R11, R152, RZ ;  /* 0x000000980b0a7224 */ /* 0x000fce00078e02ff */
.L_x_93:
[----:B------:R-:W-:Y:S05]  /*3090*/  BSYNC B1 ;  /* 0x0000000000017941 */ /* 0x000fea0003800000 */
.L_x_92:
        /* <DEDUP_REMOVED lines=11> */
.L_x_95:
[----:B------:R-:W-:Y:S05]  /*3150*/  BSYNC B1 ;  /* 0x0000000000017941 */ /* 0x000fea0003800000 */
.L_x_94:
[----:B-1----:R-:W-:Y:S01]  /*3160*/  @!P4 IMAD R11, R54, R153, R10 ;  /* 0x00000099360bc224 */ /* 0x002fe200078e020a */
[----:B------:R-:W-:Y:S04]  /*3170*/  BSSY B1, `(.L_x_96) ;  /* 0x0000006000017945 */ /* 0x000fe80003800000 */
[----:B------:R1:W-:Y:S01]  /*3180*/  @!P4 STG.E.U8 desc[UR36][R6.64+0x38], R11 ;  /* 0x0000380b0600c986 */ /* 0x0003e2000c101124 */
[----:B------:R-:W-:Y:S05]  /*3190*/  @P3 BRA `(.L_x_97) ;  /* 0x00000000000c3947 */ /* 0x000fea0003800000 */
[----:B------:R-:W1:Y:S02]  /*31a0*/  LDG.E.U8 R162, desc[UR36][R8.64+0x39] ;  /* 0x0000392408a27981 */ /* 0x000e64000c1e1100 */
[----:B-1----:R-:W-:-:S05]  /*31b0*/  PRMT R11, R162, 0x8880, RZ ;  /* 0x00008880a20b7816 */ /* 0x002fca00000000ff */
[----:B------:R-:W-:-:S07]  /*31c0*/  IMAD R10, R11, R152, RZ ;  /* 0x000000980b0a7224 */ /* 0x000fce00078e02ff */
.L_x_97:
[----:B------:R-:W-:Y:S05]  /*31d0*/  BSYNC B1 ;  /* 0x0000000000017941 */ /* 0x000fea0003800000 */
.L_x_96:
[----:B------:R-:W-:Y:S01]  /*31e0*/  @!P3 IMAD R55, R55, R153, R10 ;  /* 0x000000993737b224 */ /* 0x000fe200078e020a */
[----:B------:R-:W-:Y:S04]  /*31f0*/  BSSY B1, `(.L_x_98) ;  /* 0x0000006000017945 */ /* 0x000fe80003800000 */
[----:B------:R0:W-:Y:S01]  /*3200*/  @!P3 STG.E.U8 desc[UR36][R6.64+0x39], R55 ;  /* 0x000039370600b986 */ /* 0x0001e2000c101124 */
[----:B------:R-:W-:Y:S05]  /*3210*/  @P5 BRA `(.L_x_99) ;  /* 0x00000000000c5947 */ /* 0x000fea0003800000 */
[----:B------:R-:W1:Y:S02]  /*3220*/  LDG.E.U8 R162, desc[UR36][R2.64+0x40] ;  /* 0x0000402402a27981 */ /* 0x000e64000c1e1100 */
[----:B-1----:R-:W-:-:S05]  /*3230*/  PRMT R11, R162, 0x8880, RZ ;  /* 0x00008880a20b7816 */ /* 0x002fca00000000ff */
[----:B------:R-:W-:-:S07]  /*3240*/  IMAD R10, R11, R152, RZ ;  /* 0x000000980b0a7224 */ /* 0x000fce00078e02ff */
.L_x_99:
[----:B------:R-:W-:Y:S05]  /*3250*/  BSYNC B1 ;  /* 0x0000000000017941 */ /* 0x000fea0003800000 */
.L_x_98:
[----:B-1----:R-:W-:Y:S01]  /*3260*/  @!P5 IMAD R11, R56, R153, R10 ;  /* 0x00000099380bd224 */ /* 0x002fe200078e020a */
[----:B------:R-:W-:Y:S04]  /*3270*/  BSSY B1, `(.L_x_100) ;  /* 0x0000006000017945 */ /* 0x000fe80003800000 */
[----:B------:R1:W-:Y:S01]  /*3280*/  @!P5 STG.E.U8 desc[UR36][R4.64+0x40], R11 ;  /* 0x0000400b0400d986 */ /* 0x0003e2000c101124 */
[----:B------:R-:W-:Y:S05]  /*3290*/  @P2 BRA `(.L_x_101) ;  /* 0x00000000000c2947 */ /* 0x000fea0003800000 */
[----:B------:R-:W1:Y:S02]  /*32a0*/  LDG.E.U8 R162, desc[UR36][R2.64+0x41] ;  /* 0x0000412402a27981 */ /* 0x000e64000c1e1100 */
[----:B-1----:R-:W-:-:S05]  /*32b0*/  PRMT R11, R162, 0x8880, RZ ;  /* 0x00008880a20b7816 */ /* 0x002fca00000000ff */
[----:B------:R-:W-:-:S07]  /*32c0*/  IMAD R10, R11, R152, RZ ;  /* 0x000000980b0a7224 */ /* 0x000fce00078e02ff */
.L_x_101:
[----:B------:R-:W-:Y:S05]  /*32d0*/  BSYNC B1 ;  /* 0x0000000000017941 */ /* 0x000fea0003800000 */
.L_x_100:
        /* <DEDUP_REMOVED lines=11> */
.L_x_103:
[----:B------:R-:W-:Y:S05]  /*3390*/  BSYNC B1 ;  /* 0x0000000000017941 */ /* 0x000fea0003800000 */
.L_x_102:
[----:B-1----:R-:W-:Y:S01]  /*33a0*/  @!P4 IMAD R11, R58, R153, R10 ;  /* 0x000000993a0bc224 */ /* 0x002fe200078e020a */
[----:B------:R-:W-:Y:S04]  /*33b0*/  BSSY B1, `(.L_x_104) ;  /* 0x0000006000017945 */ /* 0x000fe80003800000 */
[----:B------:R1:W-:Y:S01]  /*33c0*/  @!P4 STG.E.U8 desc[UR36][R6.64+0x40], R11 ;  /* 0x0000400b0600c986 */ /* 0x0003e2000c101124 */
[----:B------:R-:W-:Y:S05]  /*33d0*/  @P3 BRA `(.L_x_105) ;  /* 0x00000000000c3947 */ /* 0x000fea0003800000 */
[----:B------:R-:W1:Y:S02]  /*33e0*/  LDG.E.U8 R162, desc[UR36][R8.64+0x41] ;  /* 0x0000412408a27981 */ /* 0x000e64000c1e1100 */
[----:B-1----:R-:W-:-:S05]  /*33f0*/  PRMT R11, R162, 0x8880, RZ ;  /* 0x00008880a20b7816 */ /* 0x002fca00000000ff */
[----:B------:R-:W-:-:S07]  /*3400*/  IMAD R10, R11, R152, RZ ;  /* 0x000000980b0a7224 */ /* 0x000fce00078e02ff */
.L_x_105:
[----:B------:R-:W-:Y:S05]  /*3410*/  BSYNC B1 ;  /* 0x0000000000017941 */ /* 0x000fea0003800000 */
.L_x_104:
[----:B------:R-:W-:Y:S01]  /*3420*/  @!P3 IMAD R59, R59, R153, R10 ;  /* 0x000000993b3bb224 */ /* 0x000fe200078e020a */
[----:B------:R-:W-:Y:S04]  /*3430*/  BSSY B1, `(.L_x_106) ;  /* 0x0000006000017945 */ /* 0x000fe80003800000 */
[----:B------:R0:W-:Y:S01]  /*3440*/  @!P3 STG.E.U8 desc[UR36][R6.64+0x41], R59 ;  /* 0x0000413b0600b986 */ /* 0x0001e2000c101124 */
[----:B------:R-:W-:Y:S05]  /*3450*/  @P5 BRA `(.L_x_107) ;  /* 0x00000000000c5947 */ /* 0x000fea0003800000 */
[----:B------:R-:W1:Y:S02]  /*3460*/  LDG.E.U8 R162, desc[UR36][R2.64+0x48] ;  /* 0x0000482402a27981 */ /* 0x000e64000c1e1100 */
[----:B-1----:R-:W-:-:S05]  /*3470*/  PRMT R11, R162, 0x8880, RZ ;  /* 0x00008880a20b7816 */ /* 0x002fca00000000ff */
[----:B------:R-:W-:-:S07]  /*3480*/  IMAD R10, R11, R152, RZ ;  /* 0x000000980b0a7224 */ /* 0x000fce00078e02ff */
.L_x_107:
[----:B------:R-:W-:Y:S05]  /*3490*/  BSYNC B1 ;  /* 0x0000000000017941 */ /* 0x000fea0003800000 */
.L_x_106:
[----:B-1----:R-:W-:Y:S01]  /*34a0*/  @!P5 IMAD R11, R60, R153, R10 ;  /* 0x000000993c0bd224 */ /* 0x002fe200078e020a */
[----:B------:R-:W-:Y:S04]  /*34b0*/  BSSY B1, `(.L_x_108) ;  /* 0x0000006000017945 */ /* 0x000fe80003800000 */
[----:B------:R1:W-:Y:S01]  /*34c0*/  @!P5 STG.E.U8 desc[UR36][R4.64+0x48], R11 ;  /* 0x0000480b0400d986 */ /* 0x0003e2000c101124 */
[----:B------:R-:W-:Y:S05]  /*34d0*/  @P2 BRA `(.L_x_109) ;  /* 0x00000000000c2947 */ /* 0x000fea0003800000 */
[----:B------:R-:W1:Y:S02]  /*34e0*/  LDG.E.U8 R162, desc[UR36][R2.64+0x49] ;  /* 0x0000492402a27981 */ /* 0x000e64000c1e1100 */
[----:B-1----:R-:W-:-:S05]  /*34f0*/  PRMT R11, R162, 0x8880, RZ ;  /* 0x00008880a20b7816 */ /* 0x002fca00000000ff */
[----:B------:R-:W-:-:S07]  /*3500*/  IMAD R10, R11, R152, RZ ;  /* 0x000000980b0a7224 */ /* 0x000fce00078e02ff */
.L_x_109:
[----:B------:R-:W-:Y:S05]  /*3510*/  BSYNC B1 ;  /* 0x0000000000017941 */ /* 0x000fea0003800000 */
.L_x_108:
        /* <DEDUP_REMOVED lines=11> */
.L_x_111:
[----:B------:R-:W-:Y:S05]  /*35d0*/  BSYNC B1 ;  /* 0x0000000000017941 */ /* 0x000fea0003800000 */
.L_x_110:
[----:B-1----:R-:W-:Y:S01]  /*35e0*/  @!P4 IMAD R11, R62, R153, R10 ;  /* 0x000000993e0bc224 */ /* 0x002fe200078e020a */
[----:B------:R-:W-:Y:S04]  /*35f0*/  BSSY B1, `(.L_x_112) ;  /* 0x0000006000017945 */ /* 0x000fe80003800000 */
[----:B------:R1:W-:Y:S01]  /*3600*/  @!P4 STG.E.U8 desc[UR36][R6.64+0x48], R11 ;  /* 0x0000480b0600c986 */ /* 0x0003e2000c101124 */
[----:B------:R-:W-:Y:S05]  /*3610*/  @P3 BRA `(.L_x_113) ;  /* 0x00000000000c3947 */ /* 0x000fea0003800000 */
[----:B------:R-:W1:Y:S02]  /*3620*/  LDG.E.U8 R162, desc[UR36][R8.64+0x49] ;  /* 0x0000492408a27981 */ /* 0x000e64000c1e1100 */
[----:B-1----:R-:W-:-:S05]  /*3630*/  PRMT R11, R162, 0x8880, RZ ;  /* 0x00008880a20b7816 */ /* 0x002fca00000000ff */
[----:B------:R-:W-:-:S07]  /*3640*/  IMAD R10, R11, R152, RZ ;  /* 0x000000980b0a7224 */ /* 0x000fce00078e02ff */
.L_x_113:
[----:B------:R-:W-:Y:S05]  /*3650*/  BSYNC B1 ;  /* 0x0000000000017941 */ /* 0x000fea0003800000 */
.L_x_112:
[----:B------:R-:W-:Y:S01]  /*3660*/  @!P3 IMAD R63, R63, R153, R10 ;  /* 0x000000993f3fb224 */ /* 0x000fe200078e020a */
[----:B------:R-:W-:Y:S04]  /*3670*/  BSSY B1, `(.L_x_114) ;  /* 0x0000006000017945 */ /* 0x000fe80003800000 */
[----:B------:R0:W-:Y:S01]  /*3680*/  @!P3 STG.E.U8 desc[UR36][R6.64+0x49], R63 ;  /* 0x0000493f0600b986 */ /* 0x0001e2000c101124 */
[----:B------:R-:W-:Y:S05]  /*3690*/  @P5 BRA `(.L_x_115) ;  /* 0x00000000000c5947 */ /* 0x000fea0003800000 */
[----:B------:R-:W1:Y:S02]  /*36a0*/  LDG.E.U8 R162, desc[UR36][R2.64+0x50] ;  /* 0x0000502402a27981 */ /* 0x000e64000c1e1100 */
[----:B-1----:R-:W-:-:S05]  /*36b0*/  PRMT R11, R162, 0x8880, RZ ;  /* 0x00008880a20b7816 */ /* 0x002fca00000000ff */
[----:B------:R-:W-:-:S07]  /*36c0*/  IMAD R10, R11, R152, RZ ;  /* 0x000000980b0a7224 */ /* 0x000fce00078e02ff */
.L_x_115:
[----:B------:R-:W-:Y:S05]  /*36d0*/  BSYNC B1 ;  /* 0x0000000000017941 */ /* 0x000fea0003800000 */
.L_x_114:
[----:B-1----:R-:W-:Y:S01]  /*36e0*/  @!P5 IMAD R11, R64, R153, R10 ;  /* 0x00000099400bd224 */ /* 0x002fe200078e020a */
[----:B------:R-:W-:Y:S04]  /*36f0*/  BSSY B1, `(.L_x_116) ;  /* 0x0000006000017945 */ /* 0x000fe80003800000 */
[----:B------:R1:W-:Y:S01]  /*3700*/  @!P5 STG.E.U8 desc[UR36][R4.64+0x50], R11 ;  /* 0x0000500b0400d986 */ /* 0x0003e2000c101124 */
[----:B------:R-:W-:Y:S05]  /*3710*/  @P2 BRA `(.L_x_117) ;  /* 0x00000000000c2947 */ /* 0x000fea0003800000 */
[----:B------:R-:W1:Y:S02]  /*3720*/  LDG.E.U8 R162, desc[UR36][R2.64+0x51] ;  /* 0x0000512402a27981 */ /* 0x000e64000c1e1100 */
[----:B-1----:R-:W-:-:S05]  /*3730*/  PRMT R11, R162, 0x8880, RZ ;  /* 0x00008880a20b7816 */ /* 0x002fca00000000ff */
[----:B------:R-:W-:-:S07]  /*3740*/  IMAD R10, R11, R152, RZ ;  /* 0x000000980b0a7224 */ /* 0x000fce00078e02ff */
.L_x_117:
[----:B------:R-:W-:Y:S05]  /*3750*/  BSYNC B1 ;  /* 0x0000000000017941 */ /* 0x000fea0003800000 */
.L_x_116:
        /* <DEDUP_REMOVED lines=11> */
.L_x_119:
[----:B------:R-:W-:Y:S05]  /*3810*/  BSYNC B1 ;  /* 0x0000000000017941 */ /* 0x000fea0003800000 */
.L_x_118:
[----:B-1----:R-:W-:Y:S01]  /*3820*/  @!P4 IMAD R11, R66, R153, R10 ;  /* 0x00000099420bc224 */ /* 0x002fe200078e020a */
[----:B------:R-:W-:Y:S04]  /*3830*/  BSSY B1, `(.L_x_120) ;  /* 0x0000006000017945 */ /* 0x000fe80003800000 */
[----:B------:R1:W-:Y:S01]  /*3840*/  @!P4 STG.E.U8 desc[UR36][R6.64+0x50], R11 ;  /* 0x0000500b0600c986 */ /* 0x0003e2000c101124 */
[----:B------:R-:W-:Y:S05]  /*3850*/  @P3 BRA `(.L_x_121) ;  /* 0x00000000000c3947 */ /* 0x000fea0003800000 */
[----:B------:R-:W1:Y:S02]  /*3860*/  LDG.E.U8 R162, desc[UR36][R8.64+0x51] ;  /* 0x0000512408a27981 */ /* 0x000e64000c1e1100 */
[----:B-1----:R-:W-:-:S05]  /*3870*/  PRMT R11, R162, 0x8880, RZ ;  /* 0x00008880a20b7816 */ /* 0x002fca00000000ff */
[----:B------:R-:W-:-:S07]  /*3880*/  IMAD R10, R11, R152, RZ ;  /* 0x000000980b0a7224 */ /* 0x000fce00078e02ff */
.L_x_121:
[----:B------:R-:W-:Y:S05]  /*3890*/  BSYNC B1 ;  /* 0x0000000000017941 */ /* 0x000fea0003800000 */
.L_x_120:
[----:B------:R-:W-:Y:S01]  /*38a0*/  @!P3 IMAD R67, R67, R153, R10 ;  /* 0x000000994343b224 */ /* 0x000fe200078e020a */
[----:B------:R-:W-:Y:S04]  /*38b0*/  BSSY B1, `(.L_x_122) ;  /* 0x0000006000017945 */ /* 0x000fe80003800000 */
[----:B------:R0:W-:Y:S01]  /*38c0*/  @!P3 STG.E.U8 desc[UR36][R6.64+0x51], R67 ;  /* 0x000051430600b986 */ /* 0x0001e2000c101124 */
[----:B------:R-:W-:Y:S05]  /*38d0*/  @P5 BRA `(.L_x_123) ;  /* 0x00000000000c5947 */ /* 0x000fea0003800000 */
[----:B------:R-:W1:Y:S02]  /*38e0*/  LDG.E.U8 R162, desc[UR36][R2.64+0x58] ;  /* 0x0000582402a27981 */ /* 0x000e64000c1e1100 */
[----:B-1----:R-:W-:-:S05]  /*38f0*/  PRMT R11, R162, 0x8880, RZ ;  /* 0x00008880a20b7816 */ /* 0x002fca00000000ff */
[----:B------:R-:W-:-:S07]  /*3900*/  IMAD R10, R11, R152, RZ ;  /* 0x000000980b0a7224 */ /* 0x000fce00078e02ff */
.L_x_123:
[----:B------:R-:W-:Y:S05]  /*3910*/  BSYNC B1 ;  /* 0x0000000000017941 */ /* 0x000fea0003800000 */
.L_x_122:
[----:B-1----:R-:W-:Y:S01]  /*3920*/  @!P5 IMAD R11, R68, R153, R10 ;  /* 0x00000099440bd224 */ /* 0x002fe200078e020a */
[----:B------:R-:W-:Y:S04]  /*3930*/  BSSY B1, `(.L_x_124) ;  /* 0x0000006000017945 */ /* 0x000fe80003800000 */
[----:B------:R1:W-:Y:S01]  /*3940*/  @!P5 STG.E.U8 desc[UR36][R4.64+0x58], R11 ;  /* 0x0000580b0400d986 */ /* 0x0003e2000c101124 */
[----:B------:R-:W-:Y:S05]  /*3950*/  @P2 BRA `(.L_x_125) ;  /* 0x00000000000c2947 */ /* 0x000fea0003800000 */
[----:B------:R-:W1:Y:S02]  /*3960*/  LDG.E.U8 R162, desc[UR36][R2.64+0x59] ;  /* 0x0000592402a27981 */ /* 0x000e64000c1e1100 */
[----:B-1----:R-:W-:-:S05]  /*3970*/  PRMT R11, R162, 0x8880, RZ ;  /* 0x00008880a20b7816 */ /* 0x002fca00000000ff */
[----:B------:R-:W-:-:S07]  /*3980*/  IMAD R10, R11, R152, RZ ;  /* 0x000000980b0a7224 */ /* 0x000fce00078e02ff */
.L_x_125:
[----:B------:R-:W-:Y:S05]  /*3990*/  BSYNC B1 ;  /* 0x0000000000017941 */ /* 0x000fea0003800000 */
.L_x_124:
        /* <DEDUP_REMOVED lines=11> */
.L_x_127:
[----:B------:R-:W-:Y:S05]  /*3a50*/  BSYNC B1 ;  /* 0x0000000000017941 */ /* 0x000fea0003800000 */
.L_x_126:
[----:B-1----:R-:W-:Y:S01]  /*3a60*/  @!P4 IMAD R11, R70, R153, R10 ;  /* 0x00000099460bc224 */ /* 0x002fe200078e020a */
[----:B------:R-:W-:Y:S04]  /*3a70*/  BSSY B1, `(.L_x_128) ;  /* 0x0000006000017945 */ /* 0x000fe80003800000 */
[----:B------:R1:W-:Y:S01]  /*3a80*/  @!P4 STG.E.U8 desc[UR36][R6.64+0x58], R11 ;  /* 0x0000580b0600c986 */ /* 0x0003e2000c101124 */
[----:B------:R-:W-:Y:S05]  /*3a90*/  @P3 BRA `(.L_x_129) ;  /* 0x00000000000c3947 */ /* 0x000fea0003800000 */
[----:B------:R-:W1:Y:S02]  /*3aa0*/  LDG.E.U8 R162, desc[UR36][R8.64+0x59] ;  /* 0x0000592408a27981 */ /* 0x000e64000c1e1100 */
[----:B-1----:R-:W-:-:S05]  /*3ab0*/  PRMT R11, R162, 0x8880, RZ ;  /* 0x00008880a20b7816 */ /* 0x002fca00000000ff */
[----:B------:R-:W-:-:S07]  /*3ac0*/  IMAD R10, R11, R152, RZ ;  /* 0x000000980b0a7224 */ /* 0x000fce00078e02ff */
.L_x_129:
[----:B------:R-:W-:Y:S05]  /*3ad0*/  BSYNC B1 ;  /* 0x0000000000017941 */ /* 0x000fea0003800000 */
.L_x_128:
[----:B------:R-:W-:Y:S01]  /*3ae0*/  @!P3 IMAD R71, R71, R153, R10 ;  /* 0x000000994747b224 */ /* 0x000fe200078e020a */
[----:B------:R-:W-:Y:S04]  /*3af0*/  BSSY B1, `(.L_x_130) ;  /* 0x0000006000017945 */ /* 0x000fe80003800000 */
[----:B------:R0:W-:Y:S01]  /*3b00*/  @!P3 STG.E.U8 desc[UR36][R6.64+0x59], R71 ;  /* 0x000059470600b986 */ /* 0x0001e2000c101124 */
[----:B------:R-:W-:Y:S05]  /*3b10*/  @P5 BRA `(.L_x_131) ;  /* 0x00000000000c5947 */ /* 0x000fea0003800000 */
[----:B------:R-:W1:Y:S02]  /*3b20*/  LDG.E.U8 R162, desc[UR36][R2.64+0x60] ;  /* 0x0000602402a27981 */ /* 0x000e64000c1e1100 */
[----:B-1----:R-:W-:-:S05]  /*3b30*/  PRMT R11, R162, 0x8880, RZ ;  /* 0x00008880a20b7816 */ /* 0x002fca00000000ff */
[----:B------:R-:W-:-:S07]  /*3b40*/  IMAD R10, R11, R152, RZ ;  /* 0x000000980b0a7224 */ /* 0x000fce00078e02ff */
.L_x_131:
[----:B------:R-:W-:Y:S05]  /*3b50*/  BSYNC B1 ;  /* 0x0000000000017941 */ /* 0x000fea0003800000 */
.L_x_130:
[----:B-1----:R-:W-:Y:S01]  /*3b60*/  @!P5 IMAD R11, R72, R153, R10 ;  /* 0x00000099480bd224 */ /* 0x002fe200078e020a */
[----:B------:R-:W-:Y:S04]  /*3b70*/  BSSY B1, `(.L_x_132) ;  /* 0x0000006000017945 */ /* 0x000fe80003800000 */
[----:B------:R1:W-:Y:S01]  /*3b80*/  @!P5 STG.E.U8 desc[UR36][R4.64+0x60], R11 ;  /* 0x0000600b0400d986 */ /* 0x0003e2000c101124 */
[----:B------:R-:W-:Y:S05]  /*3b90*/  @P2 BRA `(.L_x_133) ;  /* 0x00000000000c2947 */ /* 0x000fea0003800000 */
[----:B------:R-:W1:Y:S02]  /*3ba0*/  LDG.E.U8 R162, desc[UR36][R2.64+0x61] ;  /* 0x0000612402a27981 */ /* 0x000e64000c1e1100 */
[----:B-1----:R-:W-:-:S05]  /*3bb0*/  PRMT R11, R162, 0x8880, RZ ;  /* 0x00008880a20b7816 */ /* 0x002fca00000000ff */
[----:B------:R-:W-:-:S07]  /*3bc0*/  IMAD R10, R11, R152, RZ ;  /* 0x000000980b0a7224 */ /* 0x000fce00078e02ff */
.L_x_133:
[----:B------:R-:W-:Y:S05]  /*3bd0*/  BSYNC B1 ;  /* 0x0000000000017941 */ /* 0x000fea0003800000 */
.L_x_132:
        /* <DEDUP_REMOVED lines=11> */
.L_x_135:
[----:B------:R-:W-:Y:S05]  /*3c90*/  BSYNC B1 ;  /* 0x0000000000017941 */ /* 0x000fea0003800000 */
.L_x_134:
[----:B-1----:R-:W-:Y:S01]  /*3ca0*/  @!P4 IMAD R11, R74, R153, R10 ;  /* 0x000000994a0bc224 */ /* 0x002fe200078e020a */
[----:B------:R-:W-:Y:S04]  /*3cb0*/  BSSY B1, `(.L_x_136) ;  /* 0x0000006000017945 */ /* 0x000fe80003800000 */
[----:B------:R1:W-:Y:S01]  /*3cc0*/  @!P4 STG.E.U8 desc[UR36][R6.64+0x60], R11 ;  /* 0x0000600b0600c986 */ /* 0x0003e2000c101124 */
[----:B------:R-:W-:Y:S05]  /*3cd0*/  @P3 BRA `(.L_x_137) ;  /* 0x00000000000c3947 */ /* 0x000fea0003800000 */
[----:B------:R-:W1:Y:S02]  /*3ce0*/  LDG.E.U8 R162, desc[UR36][R8.64+0x61] ;  /* 0x0000612408a27981 */ /* 0x000e64000c1e1100 */
[----:B-1----:R-:W-:-:S05]  /*3cf0*/  PRMT R11, R162, 0x8880, RZ ;  /* 0x00008880a20b7816 */ /* 0x002fca00000000ff */
[----:B------:R-:W-:-:S07]  /*3d00*/  IMAD R10, R11, R152, RZ ;  /* 0x000000980b0a7224 */ /* 0x000fce00078e02ff */
.L_x_137:
[----:B------:R-:W-:Y:S05]  /*3d10*/  BSYNC B1 ;  /* 0x0000000000017941 */ /* 0x000fea0003800000 */
.L_x_136:
[----:B------:R-:W-:Y:S01]  /*3d20*/  @!P3 IMAD R75, R75, R153, R10 ;  /* 0x000000994b4bb224 */ /* 0x000fe200078e020a */
[----:B------:R-:W-:Y:S04]  /*3d30*/  BSSY B1, `(.L_x_138) ;  /* 0x0000006000017945 */ /* 0x000fe80003800000 */
[----:B------:R0:W-:Y:S01]  /*3d40*/  @!P3 STG.E.U8 desc[UR36][R6.64+0x61], R75 ;  /* 0x0000614b0600b986 */ /* 0x0001e2000c101124 */
[----:B------:R-:W-:Y:S05]  /*3d50*/  @P5 BRA `(.L_x_139) ;  /* 0x00000000000c5947 */ /* 0x000fea0003800000 */
[----:B------:R-:W1:Y:S02]  /*3d60*/  LDG.E.U8 R162, desc[UR36][R2.64+0x68] ;  /* 0x0000682402a27981 */ /* 0x000e64000c1e1100 */
[----:B-1----:R-:W-:-:S05]  /*3d70*/  PRMT R11, R162, 0x8880, RZ ;  /* 0x00008880a20b7816 */ /* 0x002fca00000000ff */
[----:B------:R-:W-:-:S07]  /*3d80*/  IMAD R10, R11, R152, RZ ;  /* 0x000000980b0a7224 */ /* 0x000fce00078e02ff */
.L_x_139:
[----:B------:R-:W-:Y:S05]  /*3d90*/  BSYNC B1 ;  /* 0x0000000000017941 */ /* 0x000fea0003800000 */
.L_x_138:
[----:B-1----:R-:W-:Y:S01]  /*3da0*/  @!P5 IMAD R11, R76, R153, R10 ;  /* 0x000000994c0bd224 */ /* 0x002fe200078e020a */
[----:B------:R-:W-:Y:S04]  /*3db0*/  BSSY B1, `(.L_x_140) ;  /* 0x0000006000017945 */ /* 0x000fe80003800000 */
[----:B------:R1:W-:Y:S01]  /*3dc0*/  @!P5 STG.E.U8 desc[UR36][R4.64+0x68], R11 ;  /* 0x0000680b0400d986 */ /* 0x0003e2000c101124 */
[----:B------:R-:W-:Y:S05]  /*3dd0*/  @P2 BRA `(.L_x_141) ;  /* 0x00000000000c2947 */ /* 0x000fea0003800000 */
[----:B------:R-:W1:Y:S02]  /*3de0*/  LDG.E.U8 R162, desc[UR36][R2.64+0x69] ;  /* 0x0000692402a27981 */ /* 0x000e64000c1e1100 */
[----:B-1----:R-:W-:-:S05]  /*3df0*/  PRMT R11, R162, 0x8880, RZ ;  /* 0x00008880a20b7816 */ /* 0x002fca00000000ff */
[----:B------:R-:W-:-:S07]  /*3e00*/  IMAD R10, R11, R152, RZ ;  /* 0x000000980b0a7224 */ /* 0x000fce00078e02ff */
.L_x_141:
[----:B------:R-:W-:Y:S05]  /*3e10*/  BSYNC B1 ;  /* 0x0000000000017941 */ /* 0x000fea0003800000 */
.L_x_140:
        /* <DEDUP_REMOVED lines=11> */
.L_x_143:
[----:B------:R-:W-:Y:S05]  /*3ed0*/  BSYNC B1 ;  /* 0x0000000000017941 */ /* 0x000fea0003800000 */
.L_x_142:
[----:B-1----:R-:W-:Y:S01]  /*3ee0*/  @!P4 IMAD R11, R78, R153, R10 ;  /* 0x000000994e0bc224 */ /* 0x002fe200078e020a */
[----:B------:R-:W-:Y:S04]  /*3ef0*/  BSSY B1, `(.L_x_144) ;  /* 0x0000006000017945 */ /* 0x000fe80003800000 */
[----:B------:R1:W-:Y:S01]  /*3f00*/  @!P4 STG.E.U8 desc[UR36][R6.64+0x68], R11 ;  /* 0x0000680b0600c986 */ /* 0x0003e2000c101124 */
[----:B------:R-:W-:Y:S05]  /*3f10*/  @P3 BRA `(.L_x_145) ;  /* 0x00000000000c3947 */ /* 0x000fea0003800000 */
[----:B------:R-:W1:Y:S02]  /*3f20*/  LDG.E.U8 R162, desc[UR36][R8.64+0x69] ;  /* 0x0000692408a27981 */ /* 0x000e64000c1e1100 */
[----:B-1----:R-:W-:-:S05]  /*3f30*/  PRMT R11, R162, 0x8880, RZ ;  /* 0x00008880a20b7816 */ /* 0x002fca00000000ff */
[----:B------:R-:W-:-:S07]  /*3f40*/  IMAD R10, R11, R152, RZ ;  /* 0x000000980b0a7224 */ /* 0x000fce00078e02ff */
.L_x_145:
[----:B------:R-:W-:Y:S05]  /*3f50*/  BSYNC B1 ;  /* 0x0000000000017941 */ /* 0x000fea0003800000 */
.L_x_144:
[----:B------:R-:W-:Y:S01]  /*3f60*/  @!P3 IMAD R79, R79, R153, R10 ;  /* 0x000000994f4fb224 */ /* 0x000fe200078e020a */
[----:B------:R-:W-:Y:S04]  /*3f70*/  BSSY B1, `(.L_x_146) ;  /* 0x0000006000017945 */ /* 0x000fe80003800000 */
[----:B------:R0:W-:Y:S01]  /*3f80*/  @!P3 STG.E.U8 desc[UR36][R6.64+0x69], R79 ;  /* 0x0000694f0600b986 */ /* 0x0001e2000c101124 */
[----:B------:R-:W-:Y:S05]  /*3f90*/  @P5 BRA `(.L_x_147) ;  /* 0x00000000000c5947 */ /* 0x000fea0003800000 */
[----:B------:R-:W1:Y:S02]  /*3fa0*/  LDG.E.U8 R162, desc[UR36][R2.64+0x70] ;  /* 0x0000702402a27981 */ /* 0x000e64000c1e1100 */
[----:B-1----:R-:W-:-:S05]  /*3fb0*/  PRMT R11, R162, 0x8880, RZ ;  /* 0x00008880a20b7816 */ /* 0x002fca00000000ff */
[----:B------:R-:W-:-:S07]  /*3fc0*/  IMAD R10, R11, R152, RZ ;  /* 0x000000980b0a7224 */ /* 0x000fce00078e02ff */
.L_x_147:
[----:B------:R-:W-:Y:S05]  /*3fd0*/  BSYNC B1 ;  /* 0x0000000000017941 */ /* 0x000fea0003800000 */
.L_x_146:
[----:B-1----:R-:W-:Y:S01]  /*3fe0*/  @!P5 IMAD R11, R80, R153, R10 ;  /* 0x00000099500bd224 */ /* 0x002fe200078e020a */
[----:B------:R-:W-:Y:S04]  /*3ff0*/  BSSY B1, `(.L_x_148) ;  /* 0x0000006000017945 */ /* 0x000fe80003800000 */
[----:B------:R1:W-:Y:S01]  /*4000*/  @!P5 STG.E.U8 desc[UR36][R4.64+0x70], R11 ;  /* 0x0000700b0400d986 */ /* 0x0003e2000c101124 */
[----:B------:R-:W-:Y:S05]  /*4010*/  @P2 BRA `(.L_x_149) ;  /* 0x00000000000c2947 */ /* 0x000fea0003800000 */
[----:B------:R-:W1:Y:S02]  /*4020*/  LDG.E.U8 R162, desc[UR36][R2.64+0x71] ;  /* 0x0000712402a27981 */ /* 0x000e64000c1e1100 */
[----:B-1----:R-:W-:-:S05]  /*4030*/  PRMT R11, R162, 0x8880, RZ ;  /* 0x00008880a20b7816 */ /* 0x002fca00000000ff */
[----:B------:R-:W-:-:S07]  /*4040*/  IMAD R10, R11, R152, RZ ;  /* 0x000000980b0a7224 */ /* 0x000fce00078e02ff */
.L_x_149:
[----:B------:R-:W-:Y:S05]  /*4050*/  BSYNC B1 ;  /* 0x0000000000017941 */ /* 0x000fea0003800000 */
.L_x_148:
        /* <DEDUP_REMOVED lines=11> */
.L_x_151:
[----:B------:R-:W-:Y:S05]  /*4110*/  BSYNC B1 ;  /* 0x0000000000017941 */ /* 0x000fea0003800000 */
.L_x_150:
[----:B-1----:R-:W-:Y:S01]  /*4120*/  @!P4 IMAD R11, R82, R153, R10 ;  /* 0x00000099520bc224 */ /* 0x002fe200078e020a */
[----:B------:R-:W-:Y:S04]  /*4130*/  BSSY B1, `(.L_x_152) ;  /* 0x0000006000017945 */ /* 0x000fe80003800000 */
[----:B------:R1:W-:Y:S01]  /*4140*/  @!P4 STG.E.U8 desc[UR36][R6.64+0x70], R11 ;  /* 0x0000700b0600c986 */ /* 0x0003e2000c101124 */
[----:B------:R-:W-:Y:S05]  /*4150*/  @P3 BRA `(.L_x_153) ;  /* 0x00000000000c3947 */ /* 0x000fea0003800000 */
[----:B------:R-:W1:Y:S02]  /*4160*/  LDG.E.U8 R162, desc[UR36][R8.64+0x71] ;  /* 0x0000712408a27981 */ /* 0x000e64000c1e1100 */
[----:B-1----:R-:W-:-:S05]  /*4170*/  PRMT R11, R162, 0x8880, RZ ;  /* 0x00008880a20b7816 */ /* 0x002fca00000000ff */
[----:B------:R-:W-:-:S07]  /*4180*/  IMAD R10, R11, R152, RZ ;  /* 0x000000980b0a7224 */ /* 0x000fce00078e02ff */
.L_x_153:
[----:B------:R-:W-:Y:S05]  /*4190*/  BSYNC B1 ;  /* 0x0000000000017941 */ /* 0x000fea0003800000 */
.L_x_152:
[----:B------:R-:W-:Y:S01]  /*41a0*/  @!P3 IMAD R83, R83, R153, R10 ;  /* 0x000000995353b224 */ /* 0x000fe200078e020a */
[----:B------:R-:W-:Y:S04]  /*41b0*/  BSSY B1, `(.L_x_154) ;  /* 0x0000006000017945 */ /* 0x000fe80003800000 */
[----:B------:R0:W-:Y:S01]  /*41c0*/  @!P3 STG.E.U8 desc[UR36][R6.64+0x71], R83 ;  /* 0x000071530600b986 */ /* 0x0001e2000c101124 */
[----:B------:R-:W-:Y:S05]  /*41d0*/  @P5 BRA `(.L_x_155) ;  /* 0x00000000000c5947 */ /* 0x000fea0003800000 */
[----:B------:R-:W1:Y:S02]  /*41e0*/  LDG.E.U8 R162, desc[UR36][R2.64+0x78] ;  /* 0x0000782402a27981 */ /* 0x000e64000c1e1100 */
[----:B-1----:R-:W-:-:S05]  /*41f0*/  PRMT R11, R162, 0x8880, RZ ;  /* 0x00008880a20b7816 */ /* 0x002fca00000000ff */
[----:B------:R-:W-:-:S07]  /*4200*/  IMAD R10, R11, R152, RZ ;  /* 0x000000980b0a7224 */ /* 0x000fce00078e02ff */
.L_x_155:
[----:B------:R-:W-:Y:S05]  /*4210*/  BSYNC B1 ;  /* 0x0000000000017941 */ /* 0x000fea0003800000 */
.L_x_154:
[----:B-1----:R-:W-:Y:S01]  /*4220*/  @!P5 IMAD R11, R84, R153, R10 ;  /* 0x00000099540bd224 */ /* 0x002fe200078e020a */
[----:B------:R-:W-:Y:S04]  /*4230*/  BSSY B1, `(.L_x_156) ;  /* 0x0000006000017945 */ /* 0x000fe80003800000 */
[----:B------:R1:W-:Y:S01]  /*4240*/  @!P5 STG.E.U8 desc[UR36][R4.64+0x78], R11 ;  /* 0x0000780b0400d986 */ /* 0x0003e2000c101124 */
[----:B------:R-:W-:Y:S05]  /*4250*/  @P2 BRA `(.L_x_157) ;  /* 0x00000000000c2947 */ /* 0x000fea0003800000 */
[----:B------:R-:W1:Y:S02]  /*4260*/  LDG.E.U8 R162, desc[UR36][R2.64+0x79] ;  /* 0x0000792402a27981 */ /* 0x000e64000c1e1100 */
[----:B-1----:R-:W-:-:S05]  /*4270*/  PRMT R11, R162, 0x8880, RZ ;  /* 0x00008880a20b7816 */ /* 0x002fca00000000ff */
[----:B------:R-:W-:-:S07]  /*4280*/  IMAD R10, R11, R152, RZ ;  /* 0x000000980b0a7224 */ /* 0x000fce00078e02ff */
.L_x_157:
[----:B------:R-:W-:Y:S05]  /*4290*/  BSYNC B1 ;  /* 0x0000000000017941 */ /* 0x000fea0003800000 */
.L_x_156:
        /* <DEDUP_REMOVED lines=11> */
.L_x_159:
[----:B------:R-:W-:Y:S05]  /*4350*/  BSYNC B1 ;  /* 0x0000000000017941 */ /* 0x000fea0003800000 */
.L_x_158:
[----:B-1----:R-:W-:Y:S01]  /*4360*/  @!P4 IMAD R11, R86, R153, R10 ;  /* 0x00000099560bc224 */ /* 0x002fe200078e020a */
[----:B------:R-:W-:Y:S04]  /*4370*/  BSSY B1, `(.L_x_160) ;  /* 0x0000006000017945 */ /* 0x000fe80003800000 */
[----:B------:R1:W-:Y:S01]  /*4380*/  @!P4 STG.E.U8 desc[UR36][R6.64+0x78], R11 ;  /* 0x0000780b0600c986 */ /* 0x0003e2000c101124 */
[----:B------:R-:W-:Y:S05]  /*4390*/  @P3 BRA `(.L_x_161) ;  /* 0x00000000000c3947 */ /* 0x000fea0003800000 */
[----:B------:R-:W1:Y:S02]  /*43a0*/  LDG.E.U8 R162, desc[UR36][R8.64+0x79] ;  /* 0x0000792408a27981 */ /* 0x000e64000c1e1100 */
[----:B-1----:R-:W-:-:S05]  /*43b0*/  PRMT R11, R162, 0x8880, RZ ;  /* 0x00008880a20b7816 */ /* 0x002fca00000000ff */
[----:B------:R-:W-:-:S07]  /*43c0*/  IMAD R10, R11, R152, RZ ;  /* 0x000000980b0a7224 */ /* 0x000fce00078e02ff */
.L_x_161:
[----:B------:R-:W-:Y:S05]  /*43d0*/  BSYNC B1 ;  /* 0x0000000000017941 */ /* 0x000fea0003800000 */
.L_x_160:
[----:B------:R-:W-:Y:S01]  /*43e0*/  @!P3 IMAD R87, R87, R153, R10 ;  /* 0x000000995757b224 */ /* 0x000fe200078e020a */
[----:B------:R-:W-:Y:S04]  /*43f0*/  BSSY B1, `(.L_x_162) ;  /* 0x0000006000017945 */ /* 0x000fe80003800000 */
[----:B------:R0:W-:Y:S01]  /*4400*/  @!P3 STG.E.U8 desc[UR36][R6.64+0x79], R87 ;  /* 0x000079570600b986 */ /* 0x0001e2000c101124 */
[----:B------:R-:W-:Y:S05]  /*4410*/  @P5 BRA `(.L_x_163) ;  /* 0x00000000000c5947 */ /* 0x000fea0003800000 */
[----:B------:R-:W1:Y:S02]  /*4420*/  LDG.E.U8 R162, desc[UR36][R2.64+0x80] ;  /* 0x0000802402a27981 */ /* 0x000e64000c1e1100 */
[----:B-1----:R-:W-:-:S05]  /*4430*/  PRMT R11, R162, 0x8880, RZ ;  /* 0x00008880a20b7816 */ /* 0x002fca00000000ff */
[----:B------:R-:W-:-:S07]  /*4440*/  IMAD R10, R11, R152, RZ ;  /* 0x000000980b0a7224 */ /* 0x000fce00078e02ff */
.L_x_163:
[----:B------:R-:W-:Y:S05]  /*4450*/  BSYNC B1 ;  /* 0x0000000000017941 */ /* 0x000fea0003800000 */
.L_x_162:
[----:B-1----:R-:W-:Y:S01]  /*4460*/  @!P5 IMAD R11, R88, R153, R10 ;  /* 0x00000099580bd224 */ /* 0x002fe200078e020a */
[----:B------:R-:W-:Y:S04]  /*4470*/  BSSY B1, `(.L_x_164) ;  /* 0x0000006000017945 */ /* 0x000fe80003800000 */
[----:B------:R1:W-:Y:S01]  /*4480*/  @!P5 STG.E.U8 desc[UR36][R4.64+0x80], R11 ;  /* 0x0000800b0400d986 */ /* 0x0003e2000c101124 */
[----:B------:R-:W-:Y:S05]  /*4490*/  @P2 BRA `(.L_x_165) ;  /* 0x00000000000c2947 */ /* 0x000fea0003800000 */
[----:B------:R-:W1:Y:S02]  /*44a0*/  LDG.E.U8 R162, desc[UR36][R2.64+0x81] ;  /* 0x0000812402a27981 */ /* 0x000e64000c1e1100 */
[----:B-1----:R-:W-:-:S05]  /*44b0*/  PRMT R11, R162, 0x8880, RZ ;  /* 0x00008880a20b7816 */ /* 0x002fca00000000ff */
[----:B------:R-:W-:-:S07]  /*44c0*/  IMAD R10, R11, R152, RZ ;  /* 0x000000980b0a7224 */ /* 0x000fce00078e02ff */
.L_x_165:
[----:B------:R-:W-:Y:S05]  /*44d0*/  BSYNC B1 ;  /* 0x0000000000017941 */ /* 0x000fea0003800000 */
.L_x_164:
        /* <DEDUP_REMOVED lines=11> */
.L_x_167:
[----:B------:R-:W-:Y:S05]  /*4590*/  BSYNC B1 ;  /* 0x0000000000017941 */ /* 0x000fea0003800000 */
.L_x_166:
[----:B-1----:R-:W-:Y:S01]  /*45a0*/  @!P4 IMAD R11, R90, R153, R10 ;  /* 0x000000995a0bc224 */ /* 0x002fe200078e020a */
[----:B------:R-:W-:Y:S04]  /*45b0*/  BSSY B1, `(.L_x_168) ;  /* 0x0000006000017945 */ /* 0x000fe80003800000 */
[----:B------:R1:W-:Y:S01]  /*45c0*/  @!P4 STG.E.U8 desc[UR36][R6.64+0x80], R11 ;  /* 0x0000800b0600c986 */ /* 0x0003e2000c101124 */
[----:B------:R-:W-:Y:S05]  /*45d0*/  @P3 BRA `(.L_x_169) ;  /* 0x00000000000c3947 */ /* 0x000fea0003800000 */
[----:B------:R-:W1:Y:S02]  /*45e0*/  LDG.E.U8 R162, desc[UR36][R8.64+0x81] ;  /* 0x0000812408a27981 */ /* 0x000e64000c1e1100 */
[----:B-1----:R-:W-:-:S05]  /*45f0*/  PRMT R11, R162, 0x8880, RZ ;  /* 0x00008880a20b7816 */ /* 0x002fca00000000ff */
[----:B------:R-:W-:-:S07]  /*4600*/  IMAD R10, R11, R152, RZ ;  /* 0x000000980b0a7224 */ /* 0x000fce00078e02ff */
.L_x_169:
[----:B------:R-:W-:Y:S05]  /*4610*/  BSYNC B1 ;  /* 0x0000000000017941 */ /* 0x000fea0003800000 */
.L_x_168:
[----:B------:R-:W-:Y:S01]  /*4620*/  @!P3 IMAD R91, R91, R153, R10 ;  /* 0x000000995b5bb224 */ /* 0x000fe200078e020a */
[----:B------:R-:W-:Y:S04]  /*4630*/  BSSY B1, `(.L_x_170) ;  /* 0x0000006000017945 */ /* 0x000fe80003800000 */
[----:B------:R0:W-:Y:S01]  /*4640*/  @!P3 STG.E.U8 desc[UR36][R6.64+0x81], R91 ;  /* 0x0000815b0600b986 */ /* 0x0001e2000c101124 */
[----:B------:R-:W-:Y:S05]  /*4650*/  @P5 BRA `(.L_x_171) ;  /* 0x00000000000c5947 */ /* 0x000fea0003800000 */
[----:B------:R-:W1:Y:S02]  /*4660*/  LDG.E.U8 R162, desc[UR36][R2.64+0x88] ;  /* 0x0000882402a27981 */ /* 0x000e64000c1e1100 */
[----:B-1----:R-:W-:-:S05]  /*4670*/  PRMT R11, R162, 0x8880, RZ ;  /* 0x00008880a20b7816 */ /* 0x002fca00000000ff */
[----:B------:R-:W-:-:S07]  /*4680*/  IMAD R10, R11, R152, RZ ;  /* 0x000000980b0a7224 */ /* 0x000fce00078e02ff */
.L_x_171:
[----:B------:R-:W-:Y:S05]  /*4690*/  BSYNC B1 ;  /* 0x0000000000017941 */ /* 0x000fea0003800000 */
.L_x_170:
[----:B-1----:R-:W-:Y:S01]  /*46a0*/  @!P5 IMAD R11, R92, R153, R10 ;  /* 0x000000995c0bd224 */ /* 0x002fe200078e020a */
[----:B------:R-:W-:Y:S04]  /*46b0*/  BSSY B1, `(.L_x_172) ;  /* 0x0000006000017945 */ /* 0x000fe80003800000 */
[----:B------:R1:W-:Y:S01]  /*46c0*/  @!P5 STG.E.U8 desc[UR36][R4.64+0x88], R11 ;  /* 0x0000880b0400d986 */ /* 0x0003e2000c101124 */
[----:B------:R-:W-:Y:S05]  /*46d0*/  @P2 BRA `(.L_x_173) ;  /* 0x00000000000c2947 */ /* 0x000fea0003800000 */
[----:B------:R-:W1:Y:S02]  /*46e0*/  LDG.E.U8 R162, desc[UR36][R2.64+0x89] ;  /* 0x0000892402a27981 */ /* 0x000e64000c1e1100 */
[----:B-1----:R-:W-:-:S05]  /*46f0*/  PRMT R11, R162, 0x8880, RZ ;  /* 0x00008880a20b7816 */ /* 0x002fca00000000ff */
[----:B------:R-:W-:-:S07]  /*4700*/  IMAD R10, R11, R152, RZ ;  /* 0x000000980b0a7224 */ /* 0x000fce00078e02ff */
.L_x_173:
[----:B------:R-:W-:Y:S05]  /*4710*/  BSYNC B1 ;  /* 0x0000000000017941 */ /* 0x000fea0003800000 */
.L_x_172:
        /* <DEDUP_REMOVED lines=11> */
.L_x_175:
[----:B------:R-:W-:Y:S05]  /*47d0*/  BSYNC B1 ;  /* 0x0000000000017941 */ /* 0x000fea0003800000 */
.L_x_174:
[----:B-1----:R-:W-:Y:S01]  /*47e0*/  @!P4 IMAD R11, R94, R153, R10 ;  /* 0x000000995e0bc224 */ /* 0x002fe200078e020a */
[----:B------:R-:W-:Y:S04]  /*47f0*/  BSSY B1, `(.L_x_176) ;  /* 0x0000006000017945 */ /* 0x000fe80003800000 */
[----:B------:R1:W-:Y:S01]  /*4800*/  @!P4 STG.E.U8 desc[UR36][R6.64+0x88], R11 ;  /* 0x0000880b0600c986 */ /* 0x0003e2000c101124 */
[----:B------:R-:W-:Y:S05]  /*4810*/  @P3 BRA `(.L_x_177) ;  /* 0x00000000000c3947 */ /* 0x000fea0003800000 */
[----:B------:R-:W1:Y:S02]  /*4820*/  LDG.E.U8 R162, desc[UR36][R8.64+0x89] ;  /* 0x0000892408a27981 */ /* 0x000e64000c1e1100 */
[----:B-1----:R-:W-:-:S05]  /*4830*/  PRMT R11, R162, 0x8880, RZ ;  /* 0x00008880a20b7816 */ /* 0x002fca00000000ff */
[----:B------:R-:W-:-:S07]  /*4840*/  IMAD R10, R11, R152, RZ ;  /* 0x000000980b0a7224 */ /* 0x000fce00078e02ff */
.L_x_177:
[----:B------:R-:W-:Y:S05]  /*4850*/  BSYNC B1 ;  /* 0x0000000000017941 */ /* 0x000fea0003800000 */
.L_x_176:
[----:B------:R-:W-:Y:S01]  /*4860*/  @!P3 IMAD R95, R95, R153, R10 ;  /* 0x000000995f5fb224 */ /* 0x000fe200078e020a */
[----:B------:R-:W-:Y:S04]  /*4870*/  BSSY B1, `(.L_x_178) ;  /* 0x0000006000017945 */ /* 0x000fe80003800000 */
[----:B------:R0:W-:Y:S01]  /*4880*/  @!P3 STG.E.U8 desc[UR36][R6.64+0x89], R95 ;  /* 0x0000895f0600b986 */ /* 0x0001e2000c101124 */
[----:B------:R-:W-:Y:S05]  /*4890*/  @P5 BRA `(.L_x_179) ;  /* 0x00000000000c5947 */ /* 0x000fea0003800000 */
[----:B------:R-:W1:Y:S02]  /*48a0*/  LDG.E.U8 R162, desc[UR36][R2.64+0x90] ;  /* 0x0000902402a27981 */ /* 0x000e64000c1e1100 */
[----:B-1----:R-:W-:-:S05]  /*48b0*/  PRMT R11, R162, 0x8880, RZ ;  /* 0x00008880a20b7816 */ /* 0x002fca00000000ff */
[----:B------:R-:W-:-:S07]  /*48c0*/  IMAD R10, R11, R152, RZ ;  /* 0x000000980b0a7224 */ /* 0x000fce00078e02ff */
.L_x_179:
[----:B------:R-:W-:Y:S05]  /*48d0*/  BSYNC B1 ;  /* 0x0000000000017941 */ /* 0x000fea0003800000 */
.L_x_178:
[----:B-1----:R-:W-:Y:S01]  /*48e0*/  @!P5 IMAD R11, R96, R153, R10 ;  /* 0x00000099600bd224 */ /* 0x002fe200078e020a */
[----:B------:R-:W-:Y:S04]  /*48f0*/  BSSY B1, `(.L_x_180) ;  /* 0x0000006000017945 */ /* 0x000fe80003800000 */
[----:B------:R1:W-:Y:S01]  /*4900*/  @!P5 STG.E.U8 desc[UR36][R4.64+0x90], R11 ;  /* 0x0000900b0400d986 */ /* 0x0003e2000c101124 */
[----:B------:R-:W-:Y:S05]  /*4910*/  @P2 BRA `(.L_x_181) ;  /* 0x00000000000c2947 */ /* 0x000fea0003800000 */
[----:B------:R-:W1:Y:S02]  /*4920*/  LDG.E.U8 R162, desc[UR36][R2.64+0x91] ;  /* 0x0000912402a27981 */ /* 0x000e64000c1e1100 */
[----:B-1----:R-:W-:-:S05]  /*4930*/  PRMT R11, R162, 0x8880, RZ ;  /* 0x00008880a20b7816 */ /* 0x002fca00000000ff */
[----:B------:R-:W-:-:S07]  /*4940*/  IMAD R10, R11, R152, RZ ;  /* 0x000000980b0a7224 */ /* 0x000fce00078e02ff */
.L_x_181:
[----:B------:R-:W-:Y:S05]  /*4950*/  BSYNC B1 ;  /* 0x0000000000017941 */ /* 0x000fea0003800000 */
.L_x_180:
        /* <DEDUP_REMOVED lines=11> */
.L_x_183:
[----:B------:R-:W-:Y:S05]  /*4a10*/  BSYNC B1 ;  /* 0x0000000000017941 */ /* 0x000fea0003800000 */
.L_x_182:
[----:B-1----:R-:W-:Y:S01]  /*4a20*/  @!P4 IMAD R11, R98, R153, R10 ;  /* 0x00000099620bc224 */ /* 0x002fe200078e020a */
[----:B------:R-:W-:Y:S04]  /*4a30*/  BSSY B1, `(.L_x_184) ;  /* 0x0000006000017945 */ /* 0x000fe80003800000 */
[----:B------:R1:W-:Y:S01]  /*4a40*/  @!P4 STG.E.U8 desc[UR36][R6.64+0x90], R11 ;  /* 0x0000900b0600c986 */ /* 0x0003e2000c101124 */
[----:B------:R-:W-:Y:S05]  /*4a50*/  @P3 BRA `(.L_x_185) ;  /* 0x00000000000c3947 */ /* 0x000fea0003800000 */
[----:B------:R-:W1:Y:S02]  /*4a60*/  LDG.E.U8 R162, desc[UR36][R8.64+0x91] ;  /* 0x0000912408a27981 */ /* 0x000e64000c1e1100 */
[----:B-1----:R-:W-:-:S05]  /*4a70*/  PRMT R11, R162, 0x8880, RZ ;  /* 0x00008880a20b7816 */ /* 0x002fca00000000ff */
[----:B------:R-:W-:-:S07]  /*4a80*/  IMAD R10, R11, R152, RZ ;  /* 0x000000980b0a7224 */ /* 0x000fce00078e02ff */
.L_x_185:
[----:B------:R-:W-:Y:S05]  /*4a90*/  BSYNC B1 ;  /* 0x0000000000017941 */ /* 0x000fea0003800000 */
.L_x_184:
[----:B------:R-:W-:Y:S01]  /*4aa0*/  @!P3 IMAD R99, R99, R153, R10 ;  /* 0x000000996363b224 */ /* 0x000fe200078e020a */
[----:B------:R-:W-:Y:S04]  /*4ab0*/  BSSY B1, `(.L_x_186) ;  /* 0x0000006000017945 */ /* 0x000fe80003800000 */
[----:B------:R0:W-:Y:S01]  /*4ac0*/  @!P3 STG.E.U8 desc[UR36][R6.64+0x91], R99 ;  /* 0x000091630600b986 */ /* 0x0001e2000c101124 */
[----:B------:R-:W-:Y:S05]  /*4ad0*/  @P5 BRA `(.L_x_187) ;  /* 0x00000000000c5947 */ /* 0x000fea0003800000 */
[----:B------:R-:W1:Y:S02]  /*4ae0*/  LDG.E.U8 R162, desc[UR36][R2.64+0x98] ;  /* 0x0000982402a27981 */ /* 0x000e64000c1e1100 */
[----:B-1----:R-:W-:-:S05]  /*4af0*/  PRMT R11, R162, 0x8880, RZ ;  /* 0x00008880a20b7816 */ /* 0x002fca00000000ff */
[----:B------:R-:W-:-:S07]  /*4b00*/  IMAD R10, R11, R152, RZ ;  /* 0x000000980b0a7224 */ /* 0x000fce00078e02ff */
.L_x_187:
[----:B------:R-:W-:Y:S05]  /*4b10*/  BSYNC B1 ;  /* 0x0000000000017941 */ /* 0x000fea0003800000 */
.L_x_186:
[----:B-1----:R-:W-:Y:S01]  /*4b20*/  @!P5 IMAD R11, R100, R153, R10 ;  /* 0x00000099640bd224 */ /* 0x002fe200078e020a */
[----:B------:R-:W-:Y:S04]  /*4b30*/  BSSY B1, `(.L_x_188) ;  /* 0x0000006000017945 */ /* 0x000fe80003800000 */
[----:B------:R1:W-:Y:S01]  /*4b40*/  @!P5 STG.E.U8 desc[UR36][R4.64+0x98], R11 ;  /* 0x0000980b0400d986 */ /* 0x0003e2000c101124 */
[----:B------:R-:W-:Y:S05]  /*4b50*/  @P2 BRA `(.L_x_189) ;  /* 0x00000000000c2947 */ /* 0x000fea0003800000 */
[----:B------:R-:W1:Y:S02]  /*4b60*/  LDG.E.U8 R162, desc[UR36][R2.64+0x99] ;  /* 0x0000992402a27981 */ /* 0x000e64000c1e1100 */
[----:B-1----:R-:W-:-:S05]  /*4b70*/  PRMT R11, R162, 0x8880, RZ ;  /* 0x00008880a20b7816 */ /* 0x002fca00000000ff */
[----:B------:R-:W-:-:S07]  /*4b80*/  IMAD R10, R11, R152, RZ ;  /* 0x000000980b0a7224 */ /* 0x000fce00078e02ff */
.L_x_189:
[----:B------:R-:W-:Y:S05]  /*4b90*/  BSYNC B1 ;  /* 0x0000000000017941 */ /* 0x000fea0003800000 */
.L_x_188:
        /* <DEDUP_REMOVED lines=11> */
.L_x_191:
[----:B------:R-:W-:Y:S05]  /*4c50*/  BSYNC B1 ;  /* 0x0000000000017941 */ /* 0x000fea0003800000 */
.L_x_190:
[----:B-1----:R-:W-:Y:S01]  /*4c60*/  @!P4 IMAD R11, R102, R153, R10 ;  /* 0x00000099660bc224 */ /* 0x002fe200078e020a */
[----:B------:R-:W-:Y:S04]  /*4c70*/  BSSY B1, `(.L_x_192) ;  /* 0x0000006000017945 */ /* 0x000fe80003800000 */
[----:B------:R1:W-:Y:S01]  /*4c80*/  @!P4 STG.E.U8 desc[UR36][R6.64+0x98], R11 ;  /* 0x0000980b0600c986 */ /* 0x0003e2000c101124 */
[----:B------:R-:W-:Y:S05]  /*4c90*/  @P3 BRA `(.L_x_193) ;  /* 0x00000000000c3947 */ /* 0x000fea0003800000 */
[----:B------:R-:W1:Y:S02]  /*4ca0*/  LDG.E.U8 R162, desc[UR36][R8.64+0x99] ;  /* 0x0000992408a27981 */ /* 0x000e64000c1e1100 */
[----:B-1----:R-:W-:-:S05]  /*4cb0*/  PRMT R11, R162, 0x8880, RZ ;  /* 0x00008880a20b7816 */ /* 0x002fca00000000ff */
[----:B------:R-:W-:-:S07]  /*4cc0*/  IMAD R10, R11, R152, RZ ;  /* 0x000000980b0a7224 */ /* 0x000fce00078e02ff */
.L_x_193:
[----:B------:R-:W-:Y:S05]  /*4cd0*/  BSYNC B1 ;  /* 0x0000000000017941 */ /* 0x000fea0003800000 */
.L_x_192:
[----:B------:R-:W-:Y:S01]  /*4ce0*/  @!P3 IMAD R103, R103, R153, R10 ;  /* 0x000000996767b224 */ /* 0x000fe200078e020a */
[----:B------:R-:W-:Y:S04]  /*4cf0*/  BSSY B1, `(.L_x_194) ;  /* 0x0000006000017945 */ /* 0x000fe80003800000 */
[----:B------:R0:W-:Y:S01]  /*4d00*/  @!P3 STG.E.U8 desc[UR36][R6.64+0x99], R103 ;  /* 0x000099670600b986 */ /* 0x0001e2000c101124 */
[----:B------:R-:W-:Y:S05]  /*4d10*/  @P5 BRA `(.L_x_195) ;  /* 0x00000000000c5947 */ /* 0x000fea0003800000 */
[----:B------:R-:W1:Y:S02]  /*4d20*/  LDG.E.U8 R162, desc[UR36][R2.64+0xa0] ;  /* 0x0000a02402a27981 */ /* 0x000e64000c1e1100 */
[----:B-1----:R-:W-:-:S05]  /*4d30*/  PRMT R11, R162, 0x8880, RZ ;  /* 0x00008880a20b7816 */ /* 0x002fca00000000ff */
[----:B------:R-:W-:-:S07]  /*4d40*/  IMAD R10, R11, R152, RZ ;  /* 0x000000980b0a7224 */ /* 0x000fce00078e02ff */
.L_x_195:
[----:B------:R-:W-:Y:S05]  /*4d50*/  BSYNC B1 ;  /* 0x0000000000017941 */ /* 0x000fea0003800000 */
.L_x_194:
[----:B-1----:R-:W-:Y:S01]  /*4d60*/  @!P5 IMAD R11, R104, R153, R10 ;  /* 0x00000099680bd224 */ /* 0x002fe200078e020a */
[----:B------:R-:W-:Y:S04]  /*4d70*/  BSSY B1, `(.L_x_196) ;  /* 0x0000006000017945 */ /* 0x000fe80003800000 */
[----:B------:R1:W-:Y:S01]  /*4d80*/  @!P5 STG.E.U8 desc[UR36][R4.64+0xa0], R11 ;  /* 0x0000a00b0400d986 */ /* 0x0003e2000c101124 */
[----:B------:R-:W-:Y:S05]  /*4d90*/  @P2 BRA `(.L_x_197) ;  /* 0x00000000000c2947 */ /* 0x000fea0003800000 */
[----:B------:R-:W1:Y:S02]  /*4da0*/  LDG.E.U8 R162, desc[UR36][R2.64+0xa1] ;  /* 0x0000a12402a27981 */ /* 0x000e64000c1e1100 */
[----:B-1----:R-:W-:-:S05]  /*4db0*/  PRMT R11, R162, 0x8880, RZ ;  /* 0x00008880a20b7816 */ /* 0x002fca00000000ff */
[----:B------:R-:W-:-:S07]  /*4dc0*/  IMAD R10, R11, R152, RZ ;  /* 0x000000980b0a7224 */ /* 0x000fce00078e02ff */
.L_x_197:
[----:B------:R-:W-:Y:S05]  /*4dd0*/  BSYNC B1 ;  /* 0x0000000000017941 */ /* 0x000fea0003800000 */
.L_x_196:
        /* <DEDUP_REMOVED lines=11> */
.L_x_199:
[----:B------:R-:W-:Y:S05]  /*4e90*/  BSYNC B1 ;  /* 0x0000000000017941 */ /* 0x000fea0003800000 */
.L_x_198:
[----:B-1----:R-:W-:Y:S01]  /*4ea0*/  @!P4 IMAD R11, R106, R153, R10 ;  /* 0x000000996a0bc224 */ /* 0x002fe200078e020a */
[----:B------:R-:W-:Y:S04]  /*4eb0*/  BSSY B1, `(.L_x_200) ;  /* 0x0000006000017945 */ /* 0x000fe80003800000 */
[----:B------:R1:W-:Y:S01]  /*4ec0*/  @!P4 STG.E.U8 desc[UR36][R6.64+0xa0], R11 ;  /* 0x0000a00b0600c986 */ /* 0x0003e2000c101124 */
[----:B------:R-:W-:Y:S05]  /*4ed0*/  @P3 BRA `(.L_x_201) ;  /* 0x00000000000c3947 */ /* 0x000fea0003800000 */
[----:B------:R-:W1:Y:S02]  /*4ee0*/  LDG.E.U8 R162, desc[UR36][R8.64+0xa1] ;  /* 0x0000a12408a27981 */ /* 0x000e64000c1e1100 */
[----:B-1----:R-:W-:-:S05]  /*4ef0*/  PRMT R11, R162, 0x8880, RZ ;  /* 0x00008880a20b7816 */ /* 0x002fca00000000ff */
[----:B------:R-:W-:-:S07]  /*4f00*/  IMAD R10, R11, R152, RZ ;  /* 0x000000980b0a7224 */ /* 0x000fce00078e02ff */
.L_x_201:
[----:B------:R-:W-:Y:S05]  /*4f10*/  BSYNC B1 ;  /* 0x0000000000017941 */ /* 0x000fea0003800000 */
.L_x_200:
[----:B------:R-:W-:Y:S01]  /*4f20*/  @!P3 IMAD R107, R107, R153, R10 ;  /* 0x000000996b6bb224 */ /* 0x000fe200078e020a */
[----:B------:R-:W-:Y:S04]  /*4f30*/  BSSY B1, `(.L_x_202) ;  /* 0x0000006000017945 */ /* 0x000fe80003800000 */
[----:B------:R0:W-:Y:S01]  /*4f40*/  @!P3 STG.E.U8 desc[UR36][R6.64+0xa1], R107 ;  /* 0x0000a16b0600b986 */ /* 0x0001e2000c101124 */
[----:B------:R-:W-:Y:S05]  /*4f50*/  @P5 BRA `(.L_x_203) ;  /* 0x00000000000c5947 */ /* 0x000fea0003800000 */
[----:B------:R-:W1:Y:S02]  /*4f60*/  LDG.E.U8 R162, desc[UR36][R2.64+0xa8] ;  /* 0x0000a82402a27981 */ /* 0x000e64000c1e1100 */
[----:B-1----:R-:W-:-:S05]  /*4f70*/  PRMT R11, R162, 0x8880, RZ ;  /* 0x00008880a20b7816 */ /* 0x002fca00000000ff */
[----:B------:R-:W-:-:S07]  /*4f80*/  IMAD R10, R11, R152, RZ ;  /* 0x000000980b0a7224 */ /* 0x000fce00078e02ff */
.L_x_203:
[----:B------:R-:W-:Y:S05]  /*4f90*/  BSYNC B1 ;  /* 0x0000000000017941 */ /* 0x000fea0003800000 */
.L_x_202:
[----:B-1----:R-:W-:Y:S01]  /*4fa0*/  @!P5 IMAD R11, R108, R153, R10 ;  /* 0x000000996c0bd224 */ /* 0x002fe200078e020a */
[----:B------:R-:W-:Y:S04]  /*4fb0*/  BSSY B1, `(.L_x_204) ;  /* 0x0000006000017945 */ /* 0x000fe80003800000 */
[----:B------:R1:W-:Y:S01]  /*4fc0*/  @!P5 STG.E.U8 desc[UR36][R4.64+0xa8], R11 ;  /* 0x0000a80b0400d986 */ /* 0x0003e2000c101124 */
[----:B------:R-:W-:Y:S05]  /*4fd0*/  @P2 BRA `(.L_x_205) ;  /* 0x00000000000c2947 */ /* 0x000fea0003800000 */
[----:B------:R-:W1:Y:S02]  /*4fe0*/  LDG.E.U8 R162, desc[UR36][R2.64+0xa9] ;  /* 0x0000a92402a27981 */ /* 0x000e64000c1e1100 */
[----:B-1----:R-:W-:-:S05]  /*4ff0*/  PRMT R11, R162, 0x8880, RZ ;  /* 0x00008880a20b7816 */ /* 0x002fca00000000ff */
[----:B------:R-:W-:-:S07]  /*5000*/  IMAD R10, R11, R152, RZ ;  /* 0x000000980b0a7224 */ /* 0x000fce00078e02ff */
.L_x_205:
[----:B------:R-:W-:Y:S05]  /*5010*/  BSYNC B1 ;  /* 0x0000000000017941 */ /* 0x000fea0003800000 */
.L_x_204:
        /* <DEDUP_REMOVED lines=11> */
.L_x_207:
[----:B------:R-:W-:Y:S05]  /*50d0*/  BSYNC B1 ;  /* 0x0000000000017941 */ /* 0x000fea0003800000 */
.L_x_206:
[----:B-1----:R-:W-:Y:S01]  /*50e0*/  @!P4 IMAD R11, R110, R153, R10 ;  /* 0x000000996e0bc224 */ /* 0x002fe200078e020a */
[----:B------:R-:W-:Y:S04]  /*50f0*/  BSSY B1, `(.L_x_208) ;  /* 0x0000006000017945 */ /* 0x000fe80003800000 */
[----:B------:R1:W-:Y:S01]  /*5100*/  @!P4 STG.E.U8 desc[UR36][R6.64+0xa8], R11 ;  /* 0x0000a80b0600c986 */ /* 0x0003e2000c101124 */
[----:B------:R-:W-:Y:S05]  /*5110*/  @P3 BRA `(.L_x_209) ;  /* 0x00000000000c3947 */ /* 0x000fea0003800000 */
[----:B------:R-:W1:Y:S02]  /*5120*/  LDG.E.U8 R162, desc[UR36][R8.64+0xa9] ;  /* 0x0000a92408a27981 */ /* 0x000e64000c1e1100 */
[----:B-1----:R-:W-:-:S05]  /*5130*/  PRMT R11, R162, 0x8880, RZ ;  /* 0x00008880a20b7816 */ /* 0x002fca00000000ff */
[----:B------:R-:W-:-:S07]  /*5140*/  IMAD R10, R11, R152, RZ ;  /* 0x000000980b0a7224 */ /* 0x000fce00078e02ff */
.L_x_209:
[----:B------:R-:W-:Y:S05]  /*5150*/  BSYNC B1 ;  /* 0x0000000000017941 */ /* 0x000fea0003800000 */
.L_x_208:
[----:B------:R-:W-:Y:S01]  /*5160*/  @!P3 IMAD R111, R111, R153, R10 ;  /* 0x000000996f6fb224 */ /* 0x000fe200078e020a */
[----:B------:R-:W-:Y:S04]  /*5170*/  BSSY B1, `(.L_x_210) ;  /* 0x0000006000017945 */ /* 0x000fe80003800000 */
[----:B------:R0:W-:Y:S01]  /*5180*/  @!P3 STG.E.U8 desc[UR36][R6.64+0xa9], R111 ;  /* 0x0000a96f0600b986 */ /* 0x0001e2000c101124 */
[----:B------:R-:W-:Y:S05]  /*5190*/  @P5 BRA `(.L_x_211) ;  /* 0x00000000000c5947 */ /* 0x000fea0003800000 */
[----:B------:R-:W1:Y:S02]  /*51a0*/  LDG.E.U8 R162, desc[UR36][R2.64+0xb0] ;  /* 0x0000b02402a27981 */ /* 0x000e64000c1e1100 */
[----:B-1----:R-:W-:-:S05]  /*51b0*/  PRMT R11, R162, 0x8880, RZ ;  /* 0x00008880a20b7816 */ /* 0x002fca00000000ff */
[----:B------:R-:W-:-:S07]  /*51c0*/  IMAD R10, R11, R152, RZ ;  /* 0x000000980b0a7224 */ /* 0x000fce00078e02ff */
.L_x_211:
[----:B------:R-:W-:Y:S05]  /*51d0*/  BSYNC B1 ;  /* 0x0000000000017941 */ /* 0x000fea0003800000 */
.L_x_210:
[----:B-1----:R-:W-:Y:S01]  /*51e0*/  @!P5 IMAD R11, R112, R153, R10 ;  /* 0x00000099700bd224 */ /* 0x002fe200078e020a */
[----:B------:R-:W-:Y:S04]  /*51f0*/  BSSY B1, `(.L_x_212) ;  /* 0x0000006000017945 */ /* 0x000fe80003800000 */
[----:B------:R1:W-:Y:S01]  /*5200*/  @!P5 STG.E.U8 desc[UR36][R4.64+0xb0], R11 ;  /* 0x0000b00b0400d986 */ /* 0x0003e2000c101124 */
[----:B------:R-:W-:Y:S05]  /*5210*/  @P2 BRA `(.L_x_213) ;  /* 0x00000000000c2947 */ /* 0x000fea0003800000 */
[----:B------:R-:W1:Y:S02]  /*5220*/  LDG.E.U8 R162, desc[UR36][R2.64+0xb1] ;  /* 0x0000b12402a27981 */ /* 0x000e64000c1e1100 */
[----:B-1----:R-:W-:-:S05]  /*5230*/  PRMT R11, R162, 0x8880, RZ ;  /* 0x00008880a20b7816 */ /* 0x002fca00000000ff */
[----:B------:R-:W-:-:S07]  /*5240*/  IMAD R10, R11, R152, RZ ;  /* 0x000000980b0a7224 */ /* 0x000fce00078e02ff */
.L_x_213:
[----:B------:R-:W-:Y:S05]  /*5250*/  BSYNC B1 ;  /* 0x0000000000017941 */ /* 0x000fea0003800000 */
.L_x_212:
        /* <DEDUP_REMOVED lines=11> */
.L_x_215:
[----:B------:R-:W-:Y:S05]  /*5310*/  BSYNC B1 ;  /* 0x0000000000017941 */ /* 0x000fea0003800000 */
.L_x_214:
[----:B-1----:R-:W-:Y:S01]  /*5320*/  @!P4 IMAD R11, R114, R153, R10 ;  /* 0x00000099720bc224 */ /* 0x002fe200078e020a */
[----:B------:R-:W-:Y:S04]  /*5330*/  BSSY B1, `(.L_x_216) ;  /* 0x0000006000017945 */ /* 0x000fe80003800000 */
[----:B------:R1:W-:Y:S01]  /*5340*/  @!P4 STG.E.U8 desc[UR36][R6.64+0xb0], R11 ;  /* 0x0000b00b0600c986 */ /* 0x0003e2000c101124 */
[----:B------:R-:W-:Y:S05]  /*5350*/  @P3 BRA `(.L_x_217) ;  /* 0x00000000000c3947 */ /* 0x000fea0003800000 */
[----:B------:R-:W1:Y:S02]  /*5360*/  LDG.E.U8 R162, desc[UR36][R8.64+0xb1] ;  /* 0x0000b12408a27981 */ /* 0x000e64000c1e1100 */
[----:B-1----:R-:W-:-:S05]  /*5370*/  PRMT R11, R162, 0x8880, RZ ;  /* 0x00008880a20b7816 */ /* 0x002fca00000000ff */
[----:B------:R-:W-:-:S07]  /*5380*/  IMAD R10, R11, R152, RZ ;  /* 0x000000980b0a7224 */ /* 0x000fce00078e02ff */
.L_x_217:
[----:B------:R-:W-:Y:S05]  /*5390*/  BSYNC B1 ;  /* 0x0000000000017941 */ /* 0x000fea0003800000 */
.L_x_216:
[----:B------:R-:W-:Y:S01]  /*53a0*/  @!P3 IMAD R115, R115, R153, R10 ;  /* 0x000000997373b224 */ /* 0x000fe200078e020a */
[----:B------:R-:W-:Y:S04]  /*53b0*/  BSSY B1, `(.L_x_218) ;  /* 0x0000006000017945 */ /* 0x000fe80003800000 */
[----:B------:R0:W-:Y:S01]  /*53c0*/  @!P3 STG.E.U8 desc[UR36][R6.64+0xb1], R115 ;  /* 0x0000b1730600b986 */ /* 0x0001e2000c101124 */
[----:B------:R-:W-:Y:S05]  /*53d0*/  @P5 BRA `(.L_x_219) ;  /* 0x00000000000c5947 */ /* 0x000fea0003800000 */
[----:B------:R-:W1:Y:S02]  /*53e0*/  LDG.E.U8 R162, desc[UR36][R2.64+0xb8] ;  /* 0x0000b82402a27981 */ /* 0x000e64000c1e1100 */
[----:B-1----:R-:W-:-:S05]  /*53f0*/  PRMT R11, R162, 0x8880, RZ ;  /* 0x00008880a20b7816 */ /* 0x002fca00000000ff */
[----:B------:R-:W-:-:S07]  /*5400*/  IMAD R10, R11, R152, RZ ;  /* 0x000000980b0a7224 */ /* 0x000fce00078e02ff */
.L_x_219:
[----:B------:R-:W-:Y:S05]  /*5410*/  BSYNC B1 ;  /* 0x0000000000017941 */ /* 0x000fea0003800000 */
.L_x_218:
[----:B-1----:R-:W-:Y:S01]  /*5420*/  @!P5 IMAD R11, R116, R153, R10 ;  /* 0x00000099740bd224 */ /* 0x002fe200078e020a */
[----:B------:R-:W-:Y:S04]  /*5430*/  BSSY B1, `(.L_x_220) ;  /* 0x0000006000017945 */ /* 0x000fe80003800000 */
[----:B------:R1:W-:Y:S01]  /*5440*/  @!P5 STG.E.U8 desc[UR36][R4.64+0xb8], R11 ;  /* 0x0000b80b0400d986 */ /* 0x0003e2000c101124 */
[----:B------:R-:W-:Y:S05]  /*5450*/  @P2 BRA `(.L_x_221) ;  /* 0x00000000000c2947 */ /* 0x000fea0003800000 */
[----:B------:R-:W1:Y:S02]  /*5460*/  LDG.E.U8 R162, desc[UR36][R2.64+0xb9] ;  /* 0x0000b92402a27981 */ /* 0x000e64000c1e1100 */
[----:B-1----:R-:W-:-:S05]  /*5470*/  PRMT R11, R162, 0x8880, RZ ;  /* 0x00008880a20b7816 */ /* 0x002fca00000000ff */
[----:B------:R-:W-:-:S07]  /*5480*/  IMAD R10, R11, R152, RZ ;  /* 0x000000980b0a7224 */ /* 0x000fce00078e02ff */
.L_x_221:
[----:B------:R-:W-:Y:S05]  /*5490*/  BSYNC B1 ;  /* 0x0000000000017941 */ /* 0x000fea0003800000 */
.L_x_220:
        /* <DEDUP_REMOVED lines=11> */
.L_x_223:
[----:B------:R-:W-:Y:S05]  /*5550*/  BSYNC B1 ;  /* 0x0000000000017941 */ /* 0x000fea0003800000 */
.L_x_222:
[----:B-1----:R-:W-:Y:S01]  /*5560*/  @!P4 IMAD R11, R118, R153, R10 ;  /* 0x00000099760bc224 */ /* 0x002fe200078e020a */
[----:B------:R-:W-:Y:S04]  /*5570*/  BSSY B1, `(.L_x_224) ;  /* 0x0000006000017945 */ /* 0x000fe80003800000 */
[----:B------:R1:W-:Y:S01]  /*5580*/  @!P4 STG.E.U8 desc[UR36][R6.64+0xb8], R11 ;  /* 0x0000b80b0600c986 */ /* 0x0003e2000c101124 */
[----:B------:R-:W-:Y:S05]  /*5590*/  @P3 BRA `(.L_x_225) ;  /* 0x00000000000c3947 */ /* 0x000fea0003800000 */
[----:B------:R-:W1:Y:S02]  /*55a0*/  LDG.E.U8 R162, desc[UR36][R8.64+0xb9] ;  /* 0x0000b92408a27981 */ /* 0x000e64000c1e1100 */
[----:B-1----:R-:W-:-:S05]  /*55b0*/  PRMT R11, R162, 0x8880, RZ ;  /* 0x00008880a20b7816 */ /* 0x002fca00000000ff */
[----:B------:R-:W-:-:S07]  /*55c0*/  IMAD R10, R11, R152, RZ ;  /* 0x000000980b0a7224 */ /* 0x000fce00078e02ff */
.L_x_225:
[----:B------:R-:W-:Y:S05]  /*55d0*/  BSYNC B1 ;  /* 0x0000000000017941 */ /* 0x000fea0003800000 */
.L_x_224:
[----:B------:R-:W-:Y:S01]  /*55e0*/  @!P3 IMAD R119, R119, R153, R10 ;  /* 0x000000997777b224 */ /* 0x000fe200078e020a */
[----:B------:R-:W-:Y:S04]  /*55f0*/  BSSY B1, `(.L_x_226) ;  /* 0x0000006000017945 */ /* 0x000fe80003800000 */
[----:B------:R0:W-:Y:S01]  /*5600*/  @!P3 STG.E.U8 desc[UR36][R6.64+0xb9], R119 ;  /* 0x0000b9770600b986 */ /* 0x0001e2000c101124 */
[----:B------:R-:W-:Y:S05]  /*5610*/  @P5 BRA `(.L_x_227) ;  /* 0x00000000000c5947 */ /* 0x000fea0003800000 */
[----:B------:R-:W1:Y:S02]  /*5620*/  LDG.E.U8 R162, desc[UR36][R2.64+0xc0] ;  /* 0x0000c02402a27981 */ /* 0x000e64000c1e1100 */
[----:B-1----:R-:W-:-:S05]  /*5630*/  PRMT R11, R162, 0x8880, RZ ;  /* 0x00008880a20b7816 */ /* 0x002fca00000000ff */
[----:B------:R-:W-:-:S07]  /*5640*/  IMAD R10, R11, R152, RZ ;  /* 0x000000980b0a7224 */ /* 0x000fce00078e02ff */
.L_x_227:
[----:B------:R-:W-:Y:S05]  /*5650*/  BSYNC B1 ;  /* 0x0000000000017941 */ /* 0x000fea0003800000 */
.L_x_226:
[----:B-1----:R-:W-:Y:S01]  /*5660*/  @!P5 IMAD R11, R120, R153, R10 ;  /* 0x00000099780bd224 */ /* 0x002fe200078e020a */
[----:B------:R-:W-:Y:S04]  /*5670*/  BSSY B1, `(.L_x_228) ;  /* 0x0000006000017945 */ /* 0x000fe80003800000 */
[----:B------:R1:W-:Y:S01]  /*5680*/  @!P5 STG.E.U8 desc[UR36][R4.64+0xc0], R11 ;  /* 0x0000c00b0400d986 */ /* 0x0003e2000c101124 */
[----:B------:R-:W-:Y:S05]  /*5690*/  @P2 BRA `(.L_x_229) ;  /* 0x00000000000c2947 */ /* 0x000fea0003800000 */
[----:B------:R-:W1:Y:S02]  /*56a0*/  LDG.E.U8 R162, desc[UR36][R2.64+0xc1] ;  /* 0x0000c12402a27981 */ /* 0x000e64000c1e1100 */
[----:B-1----:R-:W-:-:S05]  /*56b0*/  PRMT R11, R162, 0x8880, RZ ;  /* 0x00008880a20b7816 */ /* 0x002fca00000000ff */
[----:B------:R-:W-:-:S07]  /*56c0*/  IMAD R10, R11, R152, RZ ;  /* 0x000000980b0a7224 */ /* 0x000fce00078e02ff */
.L_x_229:
[----:B------:R-:W-:Y:S05]  /*56d0*/  BSYNC B1 ;  /* 0x0000000000017941 */ /* 0x000fea0003800000 */
.L_x_228:
        /* <DEDUP_REMOVED lines=11> */
.L_x_231:
[----:B------:R-:W-:Y:S05]  /*5790*/  BSYNC B1 ;  /* 0x0000000000017941 */ /* 0x000fea0003800000 */
.L_x_230:
[----:B-1----:R-:W-:Y:S01]  /*57a0*/  @!P4 IMAD R11, R122, R153, R10 ;  /* 0x000000997a0bc224 */ /* 0x002fe200078e020a */
[----:B------:R-:W-:Y:S04]  /*57b0*/  BSSY B1, `(.L_x_232) ;  /* 0x0000006000017945 */ /* 0x000fe80003800000 */
[----:B------:R1:W-:Y:S01]  /*57c0*/  @!P4 STG.E.U8 desc[UR36][R6.64+0xc0], R11 ;  /* 0x0000c00b0600c986 */ /* 0x0003e2000c101124 */
[----:B------:R-:W-:Y:S05]  /*57d0*/  @P3 BRA `(.L_x_233) ;  /* 0x00000000000c3947 */ /* 0x000fea0003800000 */
[----:B------:R-:W1:Y:S02]  /*57e0*/  LDG.E.U8 R162, desc[UR36][R8.64+0xc1] ;  /* 0x0000c12408a27981 */ /* 0x000e64000c1e1100 */
[----:B-1----:R-:W-:-:S05]  /*57f0*/  PRMT R11, R162, 0x8880, RZ ;  /* 0x00008880a20b7816 */ /* 0x002fca00000000ff */
[----:B------:R-:W-:-:S07]  /*5800*/  IMAD R10, R11, R152, RZ ;  /* 0x000000980b0a7224 */ /* 0x000fce00078e02ff */
.L_x_233:
[----:B------:R-:W-:Y:S05]  /*5810*/  BSYNC B1 ;  /* 0x0000000000017941 */ /* 0x000fea0003800000 */
.L_x_232:
[----:B------:R-:W-:Y:S01]  /*5820*/  @!P3 IMAD R123, R123, R153, R10 ;  /* 0x000000997b7bb224 */ /* 0x000fe200078e020a */
[----:B------:R-:W-:Y:S04]  /*5830*/  BSSY B1, `(.L_x_234) ;  /* 0x0000006000017945 */ /* 0x000fe80003800000 */
[----:B------:R0:W-:Y:S01]  /*5840*/  @!P3 STG.E.U8 desc[UR36][R6.64+0xc1], R123 ;  /* 0x0000c17b0600b986 */ /* 0x0001e2000c101124 */
[----:B------:R-:W-:Y:S05]  /*5850*/  @P5 BRA `(.L_x_235) ;  /* 0x00000000000c5947 */ /* 0x000fea0003800000 */
[----:B------:R-:W1:Y:S02]  /*5860*/  LDG.E.U8 R162, desc[UR36][R2.64+0xc8] ;  /* 0x0000c82402a27981 */ /* 0x000e64000c1e1100 */
[----:B-1----:R-:W-:-:S05]  /*5870*/  PRMT R11, R162, 0x8880, RZ ;  /* 0x00008880a20b7816 */ /* 0x002fca00000000ff */
[----:B------:R-:W-:-:S07]  /*5880*/  IMAD R10, R11, R152, RZ ;  /* 0x000000980b0a7224 */ /* 0x000fce00078e02ff */
.L_x_235:
[----:B------:R-:W-:Y:S05]  /*5890*/  BSYNC B1 ;  /* 0x0000000000017941 */ /* 0x000fea0003800000 */
.L_x_234:
[----:B-1----:R-:W-:Y:S01]  /*58a0*/  @!P5 IMAD R11, R124, R153, R10 ;  /* 0x000000997c0bd224 */ /* 0x002fe200078e020a */
[----:B------:R-:W-:Y:S04]  /*58b0*/  BSSY B1, `(.L_x_236) ;  /* 0x0000006000017945 */ /* 0x000fe80003800000 */
[----:B------:R1:W-:Y:S01]  /*58c0*/  @!P5 STG.E.U8 desc[UR36][R4.64+0xc8], R11 ;  /* 0x0000c80b0400d986 */ /* 0x0003e2000c101124 */
[----:B------:R-:W-:Y:S05]  /*58d0*/  @P2 BRA `(.L_x_237) ;  /* 0x00000000000c2947 */ /* 0x000fea0003800000 */
[----:B------:R-:W1:Y:S02]  /*58e0*/  LDG.E.U8 R162, desc[UR36][R2.64+0xc9] ;  /* 0x0000c92402a27981 */ /* 0x000e64000c1e1100 */
[----:B-1----:R-:W-:-:S05]  /*58f0*/  PRMT R11, R162, 0x8880, RZ ;  /* 0x00008880a20b7816 */ /* 0x002fca00000000ff */
[----:B------:R-:W-:-:S07]  /*5900*/  IMAD R10, R11, R152, RZ ;  /* 0x000000980b0a7224 */ /* 0x000fce00078e02ff */
.L_x_237:
[----:B------:R-:W-:Y:S05]  /*5910*/  BSYNC B1 ;  /* 0x0000000000017941 */ /* 0x000fea0003800000 */
.L_x_236:
        /* <DEDUP_REMOVED lines=11> */
.L_x_239:
[----:B------:R-:W-:Y:S05]  /*59d0*/  BSYNC B1 ;  /* 0x0000000000017941 */ /* 0x000fea0003800000 */
.L_x_238:
[----:B-1----:R-:W-:Y:S01]  /*59e0*/  @!P4 IMAD R11, R126, R153, R10 ;  /* 0x000000997e0bc224 */ /* 0x002fe200078e020a */
[----:B------:R-:W-:Y:S04]  /*59f0*/  BSSY B1, `(.L_x_240) ;  /* 0x0000006000017945 */ /* 0x000fe80003800000 */
[----:B------:R1:W-:Y:S01]  /*5a00*/  @!P4 STG.E.U8 desc[UR36][R6.64+0xc8], R11 ;  /* 0x0000c80b0600c986 */ /* 0x0003e2000c101124 */
[----:B------:R-:W-:Y:S05]  /*5a10*/  @P3 BRA `(.L_x_241) ;  /* 0x00000000000c3947 */ /* 0x000fea0003800000 */
[----:B------:R-:W1:Y:S02]  /*5a20*/  LDG.E.U8 R162, desc[UR36][R8.64+0xc9] ;  /* 0x0000c92408a27981 */ /* 0x000e64000c1e1100 */
[----:B-1----:R-:W-:-:S05]  /*5a30*/  PRMT R11, R162, 0x8880, RZ ;  /* 0x00008880a20b7816 */ /* 0x002fca00000000ff */
[----:B------:R-:W-:-:S07]  /*5a40*/  IMAD R10, R11, R152, RZ ;  /* 0x000000980b0a7224 */ /* 0x000fce00078e02ff */
.L_x_241:
[----:B------:R-:W-:Y:S05]  /*5a50*/  BSYNC B1 ;  /* 0x0000000000017941 */ /* 0x000fea0003800000 */
.L_x_240:
[----:B------:R-:W-:Y:S01]  /*5a60*/  @!P3 IMAD R127, R127, R153, R10 ;  /* 0x000000997f7fb224 */ /* 0x000fe200078e020a */
[----:B------:R-:W-:Y:S04]  /*5a70*/  BSSY B1, `(.L_x_242) ;  /* 0x0000006000017945 */ /* 0x000fe80003800000 */
[----:B------:R0:W-:Y:S01]  /*5a80*/  @!P3 STG.E.U8 desc[UR36][R6.64+0xc9], R127 ;  /* 0x0000c97f0600b986 */ /* 0x0001e2000c101124 */
[----:B------:R-:W-:Y:S05]  /*5a90*/  @P5 BRA `(.L_x_243) ;  /* 0x00000000000c5947 */ /* 0x000fea0003800000 */
[----:B------:R-:W1:Y:S02]  /*5aa0*/  LDG.E.U8 R162, desc[UR36][R2.64+0xd0] ;  /* 0x0000d02402a27981 */ /* 0x000e64000c1e1100 */
[----:B-1----:R-:W-:-:S05]  /*5ab0*/  PRMT R11, R162, 0x8880, RZ ;  /* 0x00008880a20b7816 */ /* 0x002fca00000000ff */
[----:B------:R-:W-:-:S07]  /*5ac0*/  IMAD R10, R11, R152, RZ ;  /* 0x000000980b0a7224 */ /* 0x000fce00078e02ff */
.L_x_243:
[----:B------:R-:W-:Y:S05]  /*5ad0*/  BSYNC B1 ;  /* 0x0000000000017941 */ /* 0x000fea0003800000 */
.L_x_242:
[----:B-1----:R-:W-:Y:S01]  /*5ae0*/  @!P5 IMAD R11, R128, R153, R10 ;  /* 0x00000099800bd224 */ /* 0x002fe200078e020a */
[----:B------:R-:W-:Y:S04]  /*5af0*/  BSSY B1, `(.L_x_244) ;  /* 0x0000006000017945 */ /* 0x000fe80003800000 */
[----:B------:R1:W-:Y:S01]  /*5b00*/  @!P5 STG.E.U8 desc[UR36][R4.64+0xd0], R11 ;  /* 0x0000d00b0400d986 */ /* 0x0003e2000c101124 */
[----:B------:R-:W-:Y:S05]  /*5b10*/  @P2 BRA `(.L_x_245) ;  /* 0x00000000000c2947 */ /* 0x000fea0003800000 */
[----:B------:R-:W1:Y:S02]  /*5b20*/  LDG.E.U8 R162, desc[UR36][R2.64+0xd1] ;  /* 0x0000d12402a27981 */ /* 0x000e64000c1e1100 */
[----:B-1----:R-:W-:-:S05]  /*5b30*/  PRMT R11, R162, 0x8880, RZ ;  /* 0x00008880a20b7816 */ /* 0x002fca00000000ff */
[----:B------:R-:W-:-:S07]  /*5b40*/  IMAD R10, R11, R152, RZ ;  /* 0x000000980b0a7224 */ /* 0x000fce00078e02ff */
.L_x_245:
[----:B------:R-:W-:Y:S05]  /*5b50*/  BSYNC B1 ;  /* 0x0000000000017941 */ /* 0x000fea0003800000 */
.L_x_244:
        /* <DEDUP_REMOVED lines=11> */
.L_x_247:
[----:B------:R-:W-:Y:S05]  /*5c10*/  BSYNC B1 ;  /* 0x0000000000017941 */ /* 0x000fea0003800000 */
.L_x_246:
[----:B-1----:R-:W-:Y:S01]  /*5c20*/  @!P4 IMAD R11, R130, R153, R10 ;  /* 0x00000099820bc224 */ /* 0x002fe200078e020a */
[----:B------:R-:W-:Y:S04]  /*5c30*/  BSSY B1, `(.L_x_248) ;  /* 0x0000006000017945 */ /* 0x000fe80003800000 */
[----:B------:R1:W-:Y:S01]  /*5c40*/  @!P4 STG.E.U8 desc[UR36][R6.64+0xd0], R11 ;  /* 0x0000d00b0600c986 */ /* 0x0003e2000c101124 */
[----:B------:R-:W-:Y:S05]  /*5c50*/  @P3 BRA `(.L_x_249) ;  /* 0x00000000000c3947 */ /* 0x000fea0003800000 */
[----:B------:R-:W1:Y:S02]  /*5c60*/  LDG.E.U8 R162, desc[UR36][R8.64+0xd1] ;  /* 0x0000d12408a27981 */ /* 0x000e64000c1e1100 */
[----:B-1----:R-:W-:-:S05]  /*5c70*/  PRMT R11, R162, 0x8880, RZ ;  /* 0x00008880a20b7816 */ /* 0x002fca00000000ff */
[----:B------:R-:W-:-:S07]  /*5c80*/  IMAD R10, R11, R152, RZ ;  /* 0x000000980b0a7224 */ /* 0x000fce00078e02ff */
.L_x_249:
[----:B------:R-:W-:Y:S05]  /*5c90*/  BSYNC B1 ;  /* 0x0000000000017941 */ /* 0x000fea0003800000 */
.L_x_248:
[----:B------:R-:W-:Y:S01]  /*5ca0*/  @!P3 IMAD R131, R131, R153, R10 ;  /* 0x000000998383b224 */ /* 0x000fe200078e020a */
[----:B------:R-:W-:Y:S04]  /*5cb0*/  BSSY B1, `(.L_x_250) ;  /* 0x0000006000017945 */ /* 0x000fe80003800000 */
[----:B------:R0:W-:Y:S01]  /*5cc0*/  @!P3 STG.E.U8 desc[UR36][R6.64+0xd1], R131 ;  /* 0x0000d1830600b986 */ /* 0x0001e2000c101124 */
[----:B------:R-:W-:Y:S05]  /*5cd0*/  @P5 BRA `(.L_x_251) ;  /* 0x00000000000c5947 */ /* 0x000fea0003800000 */
[----:B------:R-:W1:Y:S02]  /*5ce0*/  LDG.E.U8 R162, desc[UR36][R2.64+0xd8] ;  /* 0x0000d82402a27981 */ /* 0x000e64000c1e1100 */
[----:B-1----:R-:W-:-:S05]  /*5cf0*/  PRMT R11, R162, 0x8880, RZ ;  /* 0x00008880a20b7816 */ /* 0x002fca00000000ff */
[----:B------:R-:W-:-:S07]  /*5d00*/  IMAD R10, R11, R152, RZ ;  /* 0x000000980b0a7224 */ /* 0x000fce00078e02ff */
.L_x_251:
[----:B------:R-:W-:Y:S05]  /*5d10*/  BSYNC B1 ;  /* 0x0000000000017941 */ /* 0x000fea0003800000 */
.L_x_250:
[----:B-1----:R-:W-:Y:S01]  /*5d20*/  @!P5 IMAD R11, R132, R153, R10 ;  /* 0x00000099840bd224 */ /* 0x002fe200078e020a */
[----:B------:R-:W-:Y:S04]  /*5d30*/  BSSY B1, `(.L_x_252) ;  /* 0x0000006000017945 */ /* 0x000fe80003800000 */
[----:B------:R1:W-:Y:S01]  /*5d40*/  @!P5 STG.E.U8 desc[UR36][R4.64+0xd8], R11 ;  /* 0x0000d80b0400d986 */ /* 0x0003e2000c101124 */
[----:B------:R-:W-:Y:S05]  /*5d50*/  @P2 BRA `(.L_x_253) ;  /* 0x00000000000c2947 */ /* 0x000fea0003800000 */
[----:B------:R-:W1:Y:S02]  /*5d60*/  LDG.E.U8 R162, desc[UR36][R2.64+0xd9] ;  /* 0x0000d92402a27981 */ /* 0x000e64000c1e1100 */
[----:B-1----:R-:W-:-:S05]  /*5d70*/  PRMT R11, R162, 0x8880, RZ ;  /* 0x00008880a20b7816 */ /* 0x002fca00000000ff */
[----:B------:R-:W-:-:S07]  /*5d80*/  IMAD R10, R11, R152, RZ ;  /* 0x000000980b0a7224 */ /* 0x000fce00078e02ff */
.L_x_253:
[----:B------:R-:W-:Y:S05]  /*5d90*/  BSYNC B1 ;  /* 0x0000000000017941 */ /* 0x000fea0003800000 */
.L_x_252:
        /* <DEDUP_REMOVED lines=11> */
.L_x_255:
[----:B------:R-:W-:Y:S05]  /*5e50*/  BSYNC B1 ;  /* 0x0000000000017941 */ /* 0x000fea0003800000 */
.L_x_254:
[----:B-1----:R-:W-:Y:S01]  /*5e60*/  @!P4 IMAD R11, R134, R153, R10 ;  /* 0x00000099860bc224 */ /* 0x002fe200078e020a */
[----:B------:R-:W-:Y:S04]  /*5e70*/  BSSY B1, `(.L_x_256) ;  /* 0x0000006000017945 */ /* 0x000fe80003800000 */
[----:B------:R1:W-:Y:S01]  /*5e80*/  @!P4 STG.E.U8 desc[UR36][R6.64+0xd8], R11 ;  /* 0x0000d80b0600c986 */ /* 0x0003e2000c101124 */
[----:B------:R-:W-:Y:S05]  /*5e90*/  @P3 BRA `(.L_x_257) ;  /* 0x00000000000c3947 */ /* 0x000fea0003800000 */
[----:B------:R-:W1:Y:S02]  /*5ea0*/  LDG.E.U8 R162, desc[UR36][R8.64+0xd9] ;  /* 0x0000d92408a27981 */ /* 0x000e64000c1e1100 */
[----:B-1----:R-:W-:-:S05]  /*5eb0*/  PRMT R11, R162, 0x8880, RZ ;  /* 0x00008880a20b7816 */ /* 0x002fca00000000ff */
[----:B------:R-:W-:-:S07]  /*5ec0*/  IMAD R10, R11, R152, RZ ;  /* 0x000000980b0a7224 */ /* 0x000fce00078e02ff */
.L_x_257:
[----:B------:R-:W-:Y:S05]  /*5ed0*/  BSYNC B1 ;  /* 0x0000000000017941 */ /* 0x000fea0003800000 */
.L_x_256:
[----:B------:R-:W-:Y:S01]  /*5ee0*/  @!P3 IMAD R135, R135, R153, R10 ;  /* 0x000000998787b224 */ /* 0x000fe200078e020a */
[----:B------:R-:W-:Y:S04]  /*5ef0*/  BSSY B1, `(.L_x_258) ;  /* 0x0000006000017945 */ /* 0x000fe80003800000 */
[----:B------:R0:W-:Y:S01]  /*5f00*/  @!P3 STG.E.U8 desc[UR36][R6.64+0xd9], R135 ;  /* 0x0000d9870600b986 */ /* 0x0001e2000c101124 */
[----:B------:R-:W-:Y:S05]  /*5f10*/  @P5 BRA `(.L_x_259) ;  /* 0x00000000000c5947 */ /* 0x000fea0003800000 */
[----:B------:R-:W1:Y:S02]  /*5f20*/  LDG.E.U8 R162, desc[UR36][R2.64+0xe0] ;  /* 0x0000e02402a27981 */ /* 0x000e64000c1e1100 */
[----:B-1----:R-:W-:-:S05]  /*5f30*/  PRMT R11, R162, 0x8880, RZ ;  /* 0x00008880a20b7816 */ /* 0x002fca00000000ff */
[----:B------:R-:W-:-:S07]  /*5f40*/  IMAD R10, R11, R152, RZ ;  /* 0x000000980b0a7224 */ /* 0x000fce00078e02ff */
.L_x_259:
[----:B------:R-:W-:Y:S05]  /*5f50*/  BSYNC B1 ;  /* 0x0000000000017941 */ /* 0x000fea0003800000 */
.L_x_258:
[----:B-1----:R-:W-:Y:S01]  /*5f60*/  @!P5 IMAD R11, R136, R153, R10 ;  /* 0x00000099880bd224 */ /* 0x002fe200078e020a */
[----:B------:R-:W-:Y:S04]  /*5f70*/  BSSY B1, `(.L_x_260) ;  /* 0x0000006000017945 */ /* 0x000fe80003800000 */
[----:B------:R1:W-:Y:S01]  /*5f80*/  @!P5 STG.E.U8 desc[UR36][R4.64+0xe0], R11 ;  /* 0x0000e00b0400d986 */ /* 0x0003e2000c101124 */
[----:B------:R-:W-:Y:S05]  /*5f90*/  @P2 BRA `(.L_x_261) ;  /* 0x00000000000c2947 */ /* 0x000fea0003800000 */
[----:B------:R-:W1:Y:S02]  /*5fa0*/  LDG.E.U8 R162, desc[UR36][R2.64+0xe1] ;  /* 0x0000e12402a27981 */ /* 0x000e64000c1e1100 */
[----:B-1----:R-:W-:-:S05]  /*5fb0*/  PRMT R11, R162, 0x8880, RZ ;  /* 0x00008880a20b7816 */ /* 0x002fca00000000ff */
[----:B------:R-:W-:-:S07]  /*5fc0*/  IMAD R10, R11, R152, RZ ;  /* 0x000000980b0a7224 */ /* 0x000fce00078e02ff */
.L_x_261:
[----:B------:R-:W-:Y:S05]  /*5fd0*/  BSYNC B1 ;  /* 0x0000000000017941 */ /* 0x000fea0003800000 */
.L_x_260:
        /* <DEDUP_REMOVED lines=11> */
.L_x_263:
[----:B------:R-:W-:Y:S05]  /*6090*/  BSYNC B1 ;  /* 0x0000000000017941 */ /* 0x000fea0003800000 */
.L_x_262:
[----:B-1----:R-:W-:Y:S01]  /*60a0*/  @!P4 IMAD R11, R138, R153, R10 ;  /* 0x000000998a0bc224 */ /* 0x002fe200078e020a */
[----:B------:R-:W-:Y:S04]  /*60b0*/  BSSY B1, `(.L_x_264) ;  /* 0x0000006000017945 */ /* 0x000fe80003800000 */
[----:B------:R1:W-:Y:S01]  /*60c0*/  @!P4 STG.E.U8 desc[UR36][R6.64+0xe0], R11 ;  /* 0x0000e00b0600c986 */ /* 0x0003e2000c101124 */
[----:B------:R-:W-:Y:S05]  /*60d0*/  @P3 BRA `(.L_x_265) ;  /* 0x00000000000c3947 */ /* 0x000fea0003800000 */
[----:B------:R-:W1:Y:S02]  /*60e0*/  LDG.E.U8 R162, desc[UR36][R8.64+0xe1] ;  /* 0x0000e12408a27981 */ /* 0x000e64000c1e1100 */
[----:B-1----:R-:W-:-:S05]  /*60f0*/  PRMT R11, R162, 0x8880, RZ ;  /* 0x00008880a20b7816 */ /* 0x002fca00000000ff */
[----:B------:R-:W-:-:S07]  /*6100*/  IMAD R10, R11, R152, RZ ;  /* 0x000000980b0a7224 */ /* 0x000fce00078e02ff */
.L_x_265:
[----:B------:R-:W-:Y:S05]  /*6110*/  BSYNC B1 ;  /* 0x0000000000017941 */ /* 0x000fea0003800000 */
.L_x_264:
[----:B------:R-:W-:Y:S01]  /*6120*/  @!P3 IMAD R139, R139, R153, R10 ;  /* 0x000000998b8bb224 */ /* 0x000fe200078e020a */
[----:B------:R-:W-:Y:S04]  /*6130*/  BSSY B1, `(.L_x_266) ;  /* 0x0000006000017945 */ /* 0x000fe80003800000 */
[----:B------:R0:W-:Y:S01]  /*6140*/  @!P3 STG.E.U8 desc[UR36][R6.64+0xe1], R139 ;  /* 0x0000e18b0600b986 */ /* 0x0001e2000c101124 */
[----:B------:R-:W-:Y:S05]  /*6150*/  @P5 BRA `(.L_x_267) ;  /* 0x00000000000c5947 */ /* 0x000fea0003800000 */
[----:B------:R-:W1:Y:S02]  /*6160*/  LDG.E.U8 R162, desc[UR36][R2.64+0xe8] ;  /* 0x0000e82402a27981 */ /* 0x000e64000c1e1100 */
[----:B-1----:R-:W-:-:S05]  /*6170*/  PRMT R11, R162, 0x8880, RZ ;  /* 0x00008880a20b7816 */ /* 0x002fca00000000ff */
[----:B------:R-:W-:-:S07]  /*6180*/  IMAD R10, R11, R152, RZ ;  /* 0x000000980b0a7224 */ /* 0x000fce00078e02ff */
.L_x_267:
[----:B------:R-:W-:Y:S05]  /*6190*/  BSYNC B1 ;  /* 0x0000000000017941 */ /* 0x000fea0003800000 */
.L_x_266:
[----:B-1----:R-:W-:Y:S01]  /*61a0*/  @!P5 IMAD R11, R140, R153, R10 ;  /* 0x000000998c0bd224 */ /* 0x002fe200078e020a */
[----:B------:R-:W-:Y:S04]  /*61b0*/  BSSY B1, `(.L_x_268) ;  /* 0x0000006000017945 */ /* 0x000fe80003800000 */
[----:B------:R1:W-:Y:S01]  /*61c0*/  @!P5 STG.E.U8 desc[UR36][R4.64+0xe8], R11 ;  /* 0x0000e80b0400d986 */ /* 0x0003e2000c101124 */
[----:B------:R-:W-:Y:S05]  /*61d0*/  @P2 BRA `(.L_x_269) ;  /* 0x00000000000c2947 */ /* 0x000fea0003800000 */
[----:B------:R-:W1:Y:S02]  /*61e0*/  LDG.E.U8 R162, desc[UR36][R2.64+0xe9] ;  /* 0x0000e92402a27981 */ /* 0x000e64000c1e1100 */
[----:B-1----:R-:W-:-:S05]  /*61f0*/  PRMT R11, R162, 0x8880, RZ ;  /* 0x00008880a20b7816 */ /* 0x002fca00000000ff */
[----:B------:R-:W-:-:S07]  /*6200*/  IMAD R10, R11, R152, RZ ;  /* 0x000000980b0a7224 */ /* 0x000fce00078e02ff */
.L_x_269:
[----:B------:R-:W-:Y:S05]  /*6210*/  BSYNC B1 ;  /* 0x0000000000017941 */ /* 0x000fea0003800000 */
.L_x_268:
        /* <DEDUP_REMOVED lines=11> */
.L_x_271:
[----:B------:R-:W-:Y:S05]  /*62d0*/  BSYNC B1 ;  /* 0x0000000000017941 */ /* 0x000fea0003800000 */
.L_x_270:
[----:B-1----:R-:W-:Y:S01]  /*62e0*/  @!P4 IMAD R11, R142, R153, R10 ;  /* 0x000000998e0bc224 */ /* 0x002fe200078e020a */
[----:B------:R-:W-:Y:S04]  /*62f0*/  BSSY B1, `(.L_x_272) ;  /* 0x0000006000017945 */ /* 0x000fe80003800000 */
[----:B------:R1:W-:Y:S01]  /*6300*/  @!P4 STG.E.U8 desc[UR36][R6.64+0xe8], R11 ;  /* 0x0000e80b0600c986 */ /* 0x0003e2000c101124 */
[----:B------:R-:W-:Y:S05]  /*6310*/  @P3 BRA `(.L_x_273) ;  /* 0x00000000000c3947 */ /* 0x000fea0003800000 */
[----:B------:R-:W1:Y:S02]  /*6320*/  LDG.E.U8 R162, desc[UR36][R8.64+0xe9] ;  /* 0x0000e92408a27981 */ /* 0x000e64000c1e1100 */
[----:B-1----:R-:W-:-:S05]  /*6330*/  PRMT R11, R162, 0x8880, RZ ;  /* 0x00008880a20b7816 */ /* 0x002fca00000000ff */
[----:B------:R-:W-:-:S07]  /*6340*/  IMAD R10, R11, R152, RZ ;  /* 0x000000980b0a7224 */ /* 0x000fce00078e02ff */
.L_x_273:
[----:B------:R-:W-:Y:S05]  /*6350*/  BSYNC B1 ;  /* 0x0000000000017941 */ /* 0x000fea0003800000 */
.L_x_272:
[----:B------:R-:W-:Y:S01]  /*6360*/  @!P3 IMAD R143, R143, R153, R10 ;  /* 0x000000998f8fb224 */ /* 0x000fe200078e020a */
[----:B------:R-:W-:Y:S04]  /*6370*/  BSSY B1, `(.L_x_274) ;  /* 0x0000006000017945 */ /* 0x000fe80003800000 */
[----:B------:R0:W-:Y:S01]  /*6380*/  @!P3 STG.E.U8 desc[UR36][R6.64+0xe9], R143 ;  /* 0x0000e98f0600b986 */ /* 0x0001e2000c101124 */
[----:B------:R-:W-:Y:S05]  /*6390*/  @P5 BRA `(.L_x_275) ;  /* 0x00000000000c5947 */ /* 0x000fea0003800000 */
[----:B------:R-:W1:Y:S02]  /*63a0*/  LDG.E.U8 R162, desc[UR36][R2.64+0xf0] ;  /* 0x0000f02402a27981 */ /* 0x000e64000c1e1100 */
[----:B-1----:R-:W-:-:S05]  /*63b0*/  PRMT R11, R162, 0x8880, RZ ;  /* 0x00008880a20b7816 */ /* 0x002fca00000000ff */
[----:B------:R-:W-:-:S07]  /*63c0*/  IMAD R10, R11, R152, RZ ;  /* 0x000000980b0a7224 */ /* 0x000fce00078e02ff */
.L_x_275:
[----:B------:R-:W-:Y:S05]  /*63d0*/  BSYNC B1 ;  /* 0x0000000000017941 */ /* 0x000fea0003800000 */
.L_x_274:
[----:B-1----:R-:W-:Y:S01]  /*63e0*/  @!P5 IMAD R11, R144, R153, R10 ;  /* 0x00000099900bd224 */ /* 0x002fe200078e020a */
[----:B------:R-:W-:Y:S04]  /*63f0*/  BSSY B1, `(.L_x_276) ;  /* 0x0000006000017945 */ /* 0x000fe80003800000 */
[----:B------:R1:W-:Y:S01]  /*6400*/  @!P5 STG.E.U8 desc[UR36][R4.64+0xf0], R11 ;  /* 0x0000f00b0400d986 */ /* 0x0003e2000c101124 */
[----:B------:R-:W-:Y:S05]  /*6410*/  @P2 BRA `(.L_x_277) ;  /* 0x00000000000c2947 */ /* 0x000fea0003800000 */
[----:B------:R-:W1:Y:S02]  /*6420*/  LDG.E.U8 R162, desc[UR36][R2.64+0xf1] ;  /* 0x0000f12402a27981 */ /* 0x000e64000c1e1100 */
[----:B-1----:R-:W-:-:S05]  /*6430*/  PRMT R11, R162, 0x8880, RZ ;  /* 0x00008880a20b7816 */ /* 0x002fca00000000ff */
[----:B------:R-:W-:-:S07]  /*6440*/  IMAD R10, R11, R152, RZ ;  /* 0x000000980b0a7224 */ /* 0x000fce00078e02ff */
.L_x_277:
[----:B------:R-:W-:Y:S05]  /*6450*/  BSYNC B1 ;  /* 0x0000000000017941 */ /* 0x000fea0003800000 */
.L_x_276:
[C---:B------:R-:W-:Y:S01]  /*6460*/  ISETP.LT.OR P4, PT, R0.reuse, 0xf1, !P0 ;  /* 0x000000f10000780c */ /* 0x040fe20004781670 */
[----:B------:R-:W-:Y:S01]  /*6470*/  @!P2 IMAD R145, R145, R153, R10 ;  /* 0x000000999191a224 */ /* 0x000fe200078e020a */
[----:B------:R-:W-:Y:S01]  /*6480*/  BSSY B1, `(.L_x_278) ;  /* 0x000000a000017945 */ /* 0x000fe20003800000 */
[C---:B------:R-:W-:Y:S02]  /*6490*/  ISETP.LT.OR P3, PT, R0.reuse, 0xf2, !P0 ;  /* 0x000000f20000780c */ /* 0x040fe40004761670 */
        /* <DEDUP_REMOVED lines=8> */
.L_x_279:
[----:B------:R-:W-:Y:S05]  /*6520*/  BSYNC B1 ;  /* 0x0000000000017941 */ /* 0x000fea0003800000 */
.L_x_278:
[----:B-1----:R-:W-:Y:S01]  /*6530*/  @!P4 IMAD R11, R146, R153, R10 ;  /* 0x00000099920bc224 */ /* 0x002fe200078e020a */
[----:B------:R-:W-:Y:S04]  /*6540*/  BSSY B1, `(.L_x_280) ;  /* 0x0000006000017945 */ /* 0x000fe80003800000 */
[----:B------:R1:W-:Y:S01]  /*6550*/  @!P4 STG.E.U8 desc[UR36][R6.64+0xf0], R11 ;  /* 0x0000f00b0600c986 */ /* 0x0003e2000c101124 */
[----:B------:R-:W-:Y:S05]  /*6560*/  @P3 BRA `(.L_x_281) ;  /* 0x00000000000c3947 */ /* 0x000fea0003800000 */
[----:B------:R-:W1:Y:S02]  /*6570*/  LDG.E.U8 R162, desc[UR36][R8.64+0xf1] ;  /* 0x0000f12408a27981 */ /* 0x000e64000c1e1100 */
[----:B-1----:R-:W-:-:S05]  /*6580*/  PRMT R11, R162, 0x8880, RZ ;  /* 0x00008880a20b7816 */ /* 0x002fca00000000ff */
[----:B------:R-:W-:-:S07]  /*6590*/  IMAD R10, R11, R152, RZ ;  /* 0x000000980b0a7224 */ /* 0x000fce00078e02ff */
.L_x_281:
[----:B------:R-:W-:Y:S05]  /*65a0*/  BSYNC B1 ;  /* 0x0000000000017941 */ /* 0x000fea0003800000 */
.L_x_280:
[----:B------:R-:W-:Y:S01]  /*65b0*/  @!P3 IMAD R147, R147, R153, R10 ;  /* 0x000000999393b224 */ /* 0x000fe200078e020a */
[----:B------:R-:W-:Y:S04]  /*65c0*/  BSSY B1, `(.L_x_282) ;  /* 0x0000006000017945 */ /* 0x000fe80003800000 */
[----:B------:R0:W-:Y:S01]  /*65d0*/  @!P3 STG.E.U8 desc[UR36][R6.64+0xf1], R147 ;  /* 0x0000f1930600b986 */ /* 0x0001e2000c101124 */
[----:B------:R-:W-:Y:S05]  /*65e0*/  @P2 BRA `(.L_x_283) ;  /* 0x00000000000c2947 */ /* 0x000fea0003800000 */
[----:B------:R-:W1:Y:S02]  /*65f0*/  LDG.E.U8 R162, desc[UR36][R2.64+0xf8] ;  /* 0x0000f82402a27981 */ /* 0x000e64000c1e1100 */
[----:B-1----:R-:W-:-:S05]  /*6600*/  PRMT R11, R162, 0x8880, RZ ;  /* 0x00008880a20b7816 */ /* 0x002fca00000000ff */
[----:B------:R-:W-:-:S07]  /*6610*/  IMAD R10, R11, R152, RZ ;  /* 0x000000980b0a7224 */ /* 0x000fce00078e02ff */
.L_x_283:
[----:B------:R-:W-:Y:S05]  /*6620*/  BSYNC B1 ;  /* 0x0000000000017941 */ /* 0x000fea0003800000 */
.L_x_282:
[----:B-1----:R-:W-:Y:S01]  /*6630*/  @!P2 IMAD R11, R148, R153, R10 ;  /* 0x00000099940ba224 */ /* 0x002fe200078e020a */
[----:B------:R-:W-:Y:S04]  /*6640*/  BSSY B1, `(.L_x_284) ;  /* 0x0000006000017945 */ /* 0x000fe80003800000 */
[----:B------:R1:W-:Y:S01]  /*6650*/  @!P2 STG.E.U8 desc[UR36][R4.64+0xf8], R11 ;  /* 0x0000f80b0400a986 */ /* 0x0003e2000c101124 */
[----:B------:R-:W-:Y:S05]  /*6660*/  @P1 BRA `(.L_x_285) ;  /* 0x00000000000c1947 */ /* 0x000fea0003800000 */
[----:B------:R-:W1:Y:S02]  /*6670*/  LDG.E.U8 R162, desc[UR36][R2.64+0xf9] ;  /* 0x0000f92402a27981 */ /* 0x000e64000c1e1100 */
[----:B-1----:R-:W-:-:S05]  /*6680*/  PRMT R11, R162, 0x8880, RZ ;  /* 0x00008880a20b7816 */ /* 0x002fca00000000ff */
[----:B------:R-:W-:-:S07]  /*6690*/  IMAD R10, R11, R152, RZ ;  /* 0x000000980b0a7224 */ /* 0x000fce00078e02ff */
.L_x_285:
[----:B------:R-:W-:Y:S05]  /*66a0*/  BSYNC B1 ;  /* 0x0000000000017941 */ /* 0x000fea0003800000 */
.L_x_284:
[----:B------:R-:W-:Y:S01]  /*66b0*/  @!P1 IMAD R149, R149, R153, R10 ;  /* 0x0000009995959224 */ /* 0x000fe200078e020a */
[----:B------:R-:W-:Y:S04]  /*66c0*/  BSSY B1, `(.L_x_286) ;  /* 0x0000006000017945 */ /* 0x000fe80003800000 */
[----:B------:R0:W-:Y:S01]  /*66d0*/  @!P1 STG.E.U8 desc[UR36][R4.64+0xf9], R149 ;  /* 0x0000f99504009986 */ /* 0x0001e2000c101124 */
[----:B------:R-:W-:Y:S05]  /*66e0*/  @P5 BRA `(.L_x_287) ;  /* 0x00000000000c5947 */ /* 0x000fea0003800000 */
[----:B------:R-:W0:Y:S02]  /*66f0*/  LDG.E.U8 R162, desc[UR36][R8.64+0xf8] ;  /* 0x0000f82408a27981 */ /* 0x000e24000c1e1100 */
[----:B0-----:R-:W-:-:S05]  /*6700*/  PRMT R3, R162, 0x8880, RZ ;  /* 0x00008880a2037816 */ /* 0x001fca00000000ff */
[----:B------:R-:W-:-:S07]  /*6710*/  IMAD R10, R3, R152, RZ ;  /* 0x00000098030a7224 */ /* 0x000fce00078e02ff */
.L_x_287:
[----:B------:R-:W-:Y:S05]  /*6720*/  BSYNC B1 ;  /* 0x0000000000017941 */ /* 0x000fea0003800000 */
.L_x_286:
[----:B0-----:R-:W-:Y:S01]  /*6730*/  @!P5 IMAD R3, R150, R153, R10 ;  /* 0x000000999603d224 */ /* 0x001fe200078e020a */
[----:B------:R-:W-:Y:S01]  /*6740*/  ISETP.LT.OR P0, PT, R0, 0xfa, !P0 ;  /* 0x000000fa0000780c */ /* 0x000fe20004701670 */
[----:B------:R-:W-:Y:S03]  /*6750*/  BSSY B1, `(.L_x_288) ;  /* 0x0000006000017945 */ /* 0x000fe60003800000 */
[----:B------:R0:W-:Y:S09]  /*6760*/  @!P5 STG.E.U8 desc[UR36][R6.64+0xf8], R3 ;  /* 0x0000f8030600d986 */ /* 0x0001f2000c101124 */
[----:B------:R-:W-:Y:S05]  /*6770*/  @P0 BRA `(.L_x_289) ;  /* 0x00000000000c0947 */ /* 0x000fea0003800000 */
[----:B------:R-:W0:Y:S02]  /*6780*/  LDG.E.U8 R162, desc[UR36][R8.64+0xf9] ;  /* 0x0000f92408a27981 */ /* 0x000e24000c1e1100 */
[----:B0-----:R-:W-:-:S05]  /*6790*/  PRMT R3, R162, 0x8880, RZ ;  /* 0x00008880a2037816 */ /* 0x001fca00000000ff */
[----:B------:R-:W-:-:S07]  /*67a0*/  IMAD R10, R3, R152, RZ ;  /* 0x00000098030a7224 */ /* 0x000fce00078e02ff */
.L_x_289:
[----:B------:R-:W-:Y:S05]  /*67b0*/  BSYNC B1 ;  /* 0x0000000000017941 */ /* 0x000fea0003800000 */
.L_x_288:
[----:B------:R-:W-:Y:S01]  /*67c0*/  IMAD R151, R151, R153, R10 ;  /* 0x0000009997977224 */ /* 0x000fe200078e020a */
[----:B------:R-:W-:Y:S06]  /*67d0*/  @P0 BRA `(.L_x_290) ;  /* 0x0000001800100947 */ /* 0x000fec0003800000 */
[----:B------:R0:W-:Y:S01]  /*67e0*/  STG.E.U8 desc[UR36][R6.64+0xf9], R151 ;  /* 0x0000f99706007986 */ /* 0x0001e2000c101124 */
[----:B------:R-:W-:Y:S05]  /*67f0*/  BRA `(.L_x_290) ;  /* 0x0000001800087947 */ /* 0x000fea0003800000 */
.L_x_33:
[C---:B------:R-:W-:Y:S02]  /*6800*/  ISETP.GE.AND P1, PT, R19.reuse, 0x1, PT ;  /* 0x000000011300780c */ /* 0x040fe40003f26270 */
[----:B------:R-:W-:Y:S02]  /*6810*/  ISETP.GE.AND P0, PT, R19, 0x9, PT ;  /* 0x000000091300780c */ /* 0x000fe40003f06270 */
[C---:B------:R-:W-:Y:S02]  /*6820*/  ISETP.LT.OR P4, PT, R0.reuse, 0x1, !P1 ;  /* 0x000000010000780c */ /* 0x040fe40004f81670 */
[C---:B------:R-:W-:Y:S02]  /*6830*/  ISETP.LT.OR P3, PT, R0.reuse, 0x2, !P1 ;  /* 0x000000020000780c */ /* 0x040fe40004f61670 */
[C---:B------:R-:W-:Y:S02]  /*6840*/  ISETP.LT.OR P2, PT, R0.reuse, 0x1, !P0 ;  /* 0x000000010000780c */ /* 0x040fe40004741670 */
[----:B------:R-:W-:-:S07]  /*6850*/  ISETP.LT.OR P5, PT, R0, 0x2, !P0 ;  /* 0x000000020000780c */ /* 0x000fce00047a1670 */
[-C--:B------:R-:W-:Y:S02]  /*6860*/  @!P4 IMAD R3, R24, R153.reuse, RZ ;  /* 0x000000991803c224 */ /* 0x080fe400078e02ff */
[-C--:B------:R-:W-:Y:S02]  /*6870*/  @!P3 IMAD R25, R25, R153.reuse, RZ ;  /* 0x000000991919b224 */ /* 0x080fe400078e02ff */
[-C--:B------:R-:W-:Y:S01]  /*6880*/  @!P2 IMAD R9, R26, R153.reuse, RZ ;  /* 0x000000991a09a224 */ /* 0x080fe200078e02ff */
[----:B------:R0:W-:Y:S01]  /*6890*/  @!P4 STG.E.U8 desc[UR36][R4.64], R3 ;  /* 0x000000030400c986 */ /* 0x0001e2000c101124 */
[C---:B------:R-:W-:Y:S01]  /*68a0*/  ISETP.LT.OR P4, PT, R0.reuse, 0x9, !P1 ;  /* 0x000000090000780c */ /* 0x040fe20004f81670 */
[----:B------:R-:W-:Y:S02]  /*68b0*/  @!P5 IMAD R27, R27, R153, RZ ;  /* 0x000000991b1bd224 */ /* 0x000fe400078e02ff */
[----:B------:R-:W-:Y:S01]  /*68c0*/  @!P3 STG.E.U8 desc[UR36][R4.64+0x1], R25 ;  /* 0x000001190400b986 */ /* 0x000fe2000c101124 */
[----:B------:R-:W-:-:S03]  /*68d0*/  ISETP.LT.OR P3, PT, R0, 0xa, !P1 ;  /* 0x0000000a0000780c */ /* 0x000fc60004f61670 */
[----:B------:R1:W-:Y:S01]  /*68e0*/  @!P2 STG.E.U8 desc[UR36][R6.64], R9 ;  /* 0x000000090600a986 */ /* 0x0003e2000c101124 */
[----:B------:R-:W-:-:S03]  /*68f0*/  ISETP.LT.OR P2, PT, R0, 0x9, !P0 ;  /* 0x000000090000780c */ /* 0x000fc60004741670 */
[----:B------:R-:W-:Y:S01]  /*6900*/  @!P5 STG.E.U8 desc[UR36][R6.64+0x1], R27 ;  /* 0x0000011b0600d986 */ /* 0x000fe2000c101124 */
[----:B------:R-:W-:Y:S01]  /*6910*/  ISETP.LT.OR P5, PT, R0, 0xa, !P0 ;  /* 0x0000000a0000780c */ /* 0x000fe200047a1670 */
[----:B------:R-:W-:-:S04]  /*6920*/  @!P4 IMAD R11, R28, R153, RZ ;  /* 0x000000991c0bc224 */ /* 0x000fc800078e02ff */
[-C--:B------:R-:W-:Y:S01]  /*6930*/  @!P3 IMAD R29, R29, R153.reuse, RZ ;  /* 0x000000991d1db224 */ /* 0x080fe200078e02ff */
[----:B------:R-:W-:Y:S01]  /*6940*/  @!P4 STG.E.U8 desc[UR36][R4.64+0x8], R11 ;  /* 0x0000080b0400c986 */ /* 0x000fe2000c101124 */
[----:B------:R-:W-:Y:S02]  /*6950*/  ISETP.LT.OR P4, PT, R0, 0x11, !P1 ;  /* 0x000000110000780c */ /* 0x000fe40004f81670 */
[-C--:B0-----:R-:W-:Y:S01]  /*6960*/  @!P2 IMAD R3, R30, R153.reuse, RZ ;  /* 0x000000991e03a224 */ /* 0x081fe200078e02ff */
[----:B------:R-:W-:Y:S01]  /*6970*/  @!P3 STG.E.U8 desc[UR36][R4.64+0x9], R29 ;  /* 0x0000091d0400b986 */ /* 0x000fe2000c101124 */
[C---:B------:R-:W-:Y:S02]  /*6980*/  ISETP.LT.OR P3, PT, R0.reuse, 0x12, !P1 ;  /* 0x000000120000780c */ /* 0x040fe40004f61670 */
[----:B------:R-:W-:Y:S01]  /*6990*/  @!P5 IMAD R31, R31, R153, RZ ;  /* 0x000000991f1fd224 */ /* 0x000fe200078e02ff */
[----:B------:R0:W-:Y:S01]  /*69a0*/  @!P2 STG.E.U8 desc[UR36][R6.64+0x8], R3 ;  /* 0x000008030600a986 */ /* 0x0001e2000c101124 */
[----:B------:R-:W-:-:S03]  /*69b0*/  ISETP.LT.OR P2, PT, R0, 0x11, !P0 ;  /* 0x000000110000780c */ /* 0x000fc60004741670 */
[----:B------:R-:W-:Y:S01]  /*69c0*/  @!P5 STG.E.U8 desc[UR36][R6.64+0x9], R31 ;  /* 0x0000091f0600d986 */ /* 0x000fe2000c101124 */
[----:B------:R-:W-:Y:S01]  /*69d0*/  ISETP.LT.OR P5, PT, R0, 0x12, !P0 ;  /* 0x000000120000780c */ /* 0x000fe200047a1670 */
[----:B-1----:R-:W-:-:S04]  /*69e0*/  @!P4 IMAD R9, R32, R153, RZ ;  /* 0x000000992009c224 */ /* 0x002fc800078e02ff */
        /* <DEDUP_REMOVED lines=301> */
[----:B------:R1:W-:Y:S01]  /*7cc0*/  @!P4 STG.E.U8 desc[UR36][R4.64+0xd8], R11 ;  /* 0x0000d80b0400c986 */ /* 0x0003e2000c101124 */
        /* <DEDUP_REMOVED lines=13> */
[-C--:B-1----:R-:W-:Y:S01]  /*7da0*/  @!P2 IMAD R11, R138, R153.reuse, RZ ;  /* 0x000000998a0ba224 */ /* 0x082fe200078e02ff */
[----:B------:R-:W-:Y:S01]  /*7db0*/  @!P3 STG.E.U8 desc[UR36][R4.64+0xe1], R137 ;  /* 0x0000e1890400b986 */ /* 0x000fe2000c101124 */
[C---:B------:R-:W-:Y:S02]  /*7dc0*/  ISETP.LT.OR P3, PT, R0.reuse, 0xea, !P1 ;  /* 0x000000ea0000780c */ /* 0x040fe40004f61670 */
[----:B------:R-:W-:Y:S01]  /*7dd0*/  @!P5 IMAD R139, R139, R153, RZ ;  /* 0x000000998b8bd224 */ /* 0x000fe200078e02ff */
[----:B------:R1:W-:Y:S01]  /*7de0*/  @!P2 STG.E.U8 desc[UR36][R6.64+0xe0], R11 ;  /* 0x0000e00b0600a986 */ /* 0x0003e2000c101124 */
[----:B------:R-:W-:-:S03]  /*7df0*/  ISETP.LT.OR P2, PT, R0, 0xe9, !P0 ;  /* 0x000000e90000780c */ /* 0x000fc60004741670 */
[----:B------:R-:W-:Y:S01]  /*7e00*/  @!P5 STG.E.U8 desc[UR36][R6.64+0xe1], R139 ;  /* 0x0000e18b0600d986 */ /* 0x000fe2000c101124 */
[----:B------:R-:W-:Y:S01]  /*7e10*/  ISETP.LT.OR P5, PT, R0, 0xea, !P0 ;  /* 0x000000ea0000780c */ /* 0x000fe200047a1670 */
[----:B0-----:R-:W-:-:S04]  /*7e20*/  @!P4 IMAD R3, R140, R153, RZ ;  /* 0x000000998c03c224 */ /* 0x001fc800078e02ff */
[-C--:B------:R-:W-:Y:S01]  /*7e30*/  @!P3 IMAD R141, R141, R153.reuse, RZ ;  /* 0x000000998d8db224 */ /* 0x080fe200078e02ff */
[----:B------:R0:W-:Y:S01]  /*7e40*/  @!P4 STG.E.U8 desc[UR36][R4.64+0xe8], R3 ;  /* 0x0000e8030400c986 */ /* 0x0001e2000c101124 */
[----:B------:R-:W-:Y:S02]  /*7e50*/  ISETP.LT.OR P4, PT, R0, 0xf2, !P1 ;  /* 0x000000f20000780c */ /* 0x000fe40004f81670 */
[-C--:B--2---:R-:W-:Y:S01]  /*7e60*/  @!P2 IMAD R9, R142, R153.reuse, RZ ;  /* 0x000000998e09a224 */ /* 0x084fe200078e02ff */
[----:B------:R-:W-:Y:S01]  /*7e70*/  @!P3 STG.E.U8 desc[UR36][R4.64+0xe9], R141 ;  /* 0x0000e98d0400b986 */ /* 0x000fe2000c101124 */
[C---:B------:R-:W-:Y:S02]  /*7e80*/  ISETP.LT.OR P3, PT, R0.reuse, 0xf1, !P1 ;  /* 0x000000f10000780c */ /* 0x040fe40004f61670 */
[----:B------:R-:W-:Y:S01]  /*7e90*/  @!P5 IMAD R143, R143, R153, RZ ;  /* 0x000000998f8fd224 */ /* 0x000fe200078e02ff */
[----:B------:R-:W-:Y:S01]  /*7ea0*/  @!P2 STG.E.U8 desc[UR36][R6.64+0xe8], R9 ;  /* 0x0000e8090600a986 */ /* 0x000fe2000c101124 */
[----:B------:R-:W-:-:S03]  /*7eb0*/  ISETP.LT.OR P2, PT, R0, 0xf1, !P0 ;  /* 0x000000f10000780c */ /* 0x000fc60004741670 */
[----:B------:R-:W-:Y:S01]  /*7ec0*/  @!P5 STG.E.U8 desc[UR36][R6.64+0xe9], R143 ;  /* 0x0000e98f0600d986 */ /* 0x000fe2000c101124 */
[----:B------:R-:W-:Y:S01]  /*7ed0*/  ISETP.LT.OR P5, PT, R0, 0xf9, !P0 ;  /* 0x000000f90000780c */ /* 0x000fe200047a1670 */
[----:B------:R-:W-:-:S04]  /*7ee0*/  @!P4 IMAD R145, R145, R153, RZ ;  /* 0x000000999191c224 */ /* 0x000fc800078e02ff */
[-C--:B-1----:R-:W-:Y:S01]  /*7ef0*/  @!P3 IMAD R11, R144, R153.reuse, RZ ;  /* 0x00000099900bb224 */ /* 0x082fe200078e02ff */
[----:B------:R-:W-:Y:S01]  /*7f00*/  @!P4 STG.E.U8 desc[UR36][R4.64+0xf1], R145 ;  /* 0x0000f1910400c986 */ /* 0x000fe2000c101124 */
[C---:B------:R-:W-:Y:S02]  /*7f10*/  ISETP.LT.OR P4, PT, R0.reuse, 0xf2, !P0 ;  /* 0x000000f20000780c */ /* 0x040fe40004781670 */
[C---:B------:R-:W-:Y:S01]  /*7f20*/  ISETP.LT.OR P0, PT, R0.reuse, 0xfa, !P0 ;  /* 0x000000fa0000780c */ /* 0x040fe20004701670 */
[----:B------:R1:W-:Y:S01]  /*7f30*/  @!P3 STG.E.U8 desc[UR36][R4.64+0xf0], R11 ;  /* 0x0000f00b0400b986 */ /* 0x0003e2000c101124 */
[----:B------:R-:W-:Y:S01]  /*7f40*/  ISETP.LT.OR P3, PT, R0, 0xf9, !P1 ;  /* 0x000000f90000780c */ /* 0x000fe20004f61670 */
[----:B0-----:R-:W-:Y:S01]  /*7f50*/  @!P2 IMAD R3, R146, R153, RZ ;  /* 0x000000999203a224 */ /* 0x001fe200078e02ff */
[----:B------:R-:W-:-:S04]  /*7f60*/  ISETP.LT.OR P1, PT, R0, 0xfa, !P1 ;  /* 0x000000fa0000780c */ /* 0x000fc80004f21670 */
[----:B------:R0:W-:Y:S03]  /*7f70*/  @!P2 STG.E.U8 desc[UR36][R6.64+0xf0], R3 ;  /* 0x0000f0030600a986 */ /* 0x0001e6000c101124 */
[-C--:B------:R-:W-:Y:S02]  /*7f80*/  @!P4 IMAD R147, R147, R153.reuse, RZ ;  /* 0x000000999393c224 */ /* 0x080fe400078e02ff */
[-C--:B-1----:R-:W-:Y:S02]  /*7f90*/  @!P5 IMAD R11, R150, R153.reuse, RZ ;  /* 0x00000099960bd224 */ /* 0x082fe400078e02ff */
[-C--:B------:R-:W-:Y:S01]  /*7fa0*/  @!P3 IMAD R9, R148, R153.reuse, RZ ;  /* 0x000000999409b224 */ /* 0x080fe200078e02ff */
[----:B------:R0:W-:Y:S01]  /*7fb0*/  @!P4 STG.E.U8 desc[UR36][R6.64+0xf1], R147 ;  /* 0x0000f1930600c986 */ /* 0x0001e2000c101124 */
[-C--:B------:R-:W-:Y:S02]  /*7fc0*/  @!P1 IMAD R149, R149, R153.reuse, RZ ;  /* 0x0000009995959224 */ /* 0x080fe400078e02ff */
[----:B------:R-:W-:Y:S01]  /*7fd0*/  @!P0 IMAD R151, R151, R153, RZ ;  /* 0x0000009997978224 */ /* 0x000fe200078e02ff */
[----:B------:R0:W-:Y:S04]  /*7fe0*/  @!P3 STG.E.U8 desc[UR36][R4.64+0xf8], R9 ;  /* 0x0000f8090400b986 */ /* 0x0001e8000c101124 */
[----:B------:R0:W-:Y:S04]  /*7ff0*/  @!P1 STG.E.U8 desc[UR36][R4.64+0xf9], R149 ;  /* 0x0000f99504009986 */ /* 0x0001e8000c101124 */
[----:B------:R0:W-:Y:S04]  /*8000*/  @!P5 STG.E.U8 desc[UR36][R6.64+0xf8], R11 ;  /* 0x0000f80b0600d986 */ /* 0x0001e8000c101124 */
[----:B------:R0:W-:Y:S02]  /*8010*/  @!P0 STG.E.U8 desc[UR36][R6.64+0xf9], R151 ;  /* 0x0000f99706008986 */ /* 0x0001e4000c101124 */
.L_x_290:
[----:B------:R-:W-:Y:S05]  /*8020*/  BSYNC B0 ;  /* 0x0000000000007941 */ /* 0x000fea0003800000 */
.L_x_32:
[----:B0-----:R-:W2:Y:S01]  /*8030*/  LDL.64 R2, [R1] ;  /* 0x0000000001027983 */ /* 0x001ea20000100a00 */
[----:B------:R-:W-:Y:S01]  /*8040*/  ULDC.64 UR4, c[0x0][0x650] ;  /* 0x0001940000047ab9 */ /* 0x000fe20000000a00 */
[----:B------:R0:W-:Y:S01]  /*8050*/  SYNCS.ARRIVE.TRANS64.A1T0 RZ, [R160+UR45], RZ ;  /* 0x000000ffa0ff79a7 */ /* 0x0001e2000810002d */
[----:B------:R-:W-:Y:S01]  /*8060*/  PRMT R0, RZ, 0x7610, R0 ;  /* 0x00007610ff007816 */ /* 0x000fe20000000000 */
[----:B------:R-:W-:Y:S02]  /*8070*/  IMAD.MOV.U32 R19, RZ, RZ, -0x1 ;  /* 0xffffffffff137424 */ /* 0x000fe400078e00ff */
[----:B------:R-:W-:Y:S01]  /*8080*/  IMAD.MOV.U32 R22, RZ, RZ, -0x1 ;  /* 0xffffffffff167424 */ /* 0x000fe200078e00ff */
[----:B--2---:R-:W-:-:S04]  /*8090*/  LEA R18, P0, R2, R18, 0x1 ;  /* 0x0000001202127211 */ /* 0x004fc800078008ff */
[----:B------:R-:W-:Y:S01]  /*80a0*/  LEA.HI.X R17, R2, R17, R23, 0x1, P0 ;  /* 0x0000001102117211 */ /* 0x000fe200000f0c17 */
[----:B------:R-:W-:Y:S01]  /*80b0*/  IMAD.MOV.U32 R2, RZ, RZ, -0x1 ;  /* 0xffffffffff027424 */ /* 0x000fe200078e00ff */
[----:B------:R-:W-:-:S04]  /*80c0*/  ISETP.GE.U32.AND P0, PT, R18, UR4, PT ;  /* 0x0000000412007c0c */ /* 0x000fc8000bf06070 */
[----:B------:R-:W-:-:S13]  /*80d0*/  ISETP.GE.U32.AND.EX P0, PT, R17, UR5, PT, P0 ;  /* 0x0000000511007c0c */ /* 0x000fda000bf06100 */
[----:B0-----:R-:W-:Y:S05]  /*80e0*/  @P0 BRA `(.L_x_291) ;  /* 0x0000000400700947 */ /* 0x001fea0003800000 */
[----:B------:R-:W0:Y:S01]  /*80f0*/  S2R R10, SR_CTAID.X ;  /* 0x00000000000a7919 */ /* 0x000e220000002500 */
[----:B------:R-:W2:Y:S01]  /*8100*/  LDC.64 R8, c[0x0][0x628] ;  /* 0x00018a00ff087b82 */ /* 0x000ea20000000a00 */
[----:B------:R-:W-:Y:S01]  /*8110*/  ULDC UR4, c[0x0][0x150] ;  /* 0x0000540000047ab9 */ /* 0x000fe20000000800 */
[----:B---3--:R-:W-:Y:S01]  /*8120*/  IMAD.MOV.U32 R6, RZ, RZ, R18 ;  /* 0x000000ffff067224 */ /* 0x008fe200078e0012 */
[----:B------:R-:W3:Y:S01]  /*8130*/  S2R R20, SR_CTAID.Y ;  /* 0x0000000000147919 */ /* 0x000ee20000002600 */
[----:B------:R-:W-:-:S04]  /*8140*/  IMAD.MOV.U32 R7, RZ, RZ, R17 ;  /* 0x000000ffff077224 */ /* 0x000fc800078e0011 */
[----:B------:R-:W1:Y:S08]  /*8150*/  LDC R15, c[0x0][0x144] ;  /* 0x00005100ff0f7b82 */ /* 0x000e700000000800 */
[----:B------:R-:W1:Y:S08]  /*8160*/  LDC R0, c[0x0][0x630] ;  /* 0x00018c00ff007b82 */ /* 0x000e700000000800 */
[----:B------:R-:W1:Y:S01]  /*8170*/  LDC.64 R12, c[0x0][0x620] ;  /* 0x00018800ff0c7b82 */ /* 0x000e620000000a00 */
[----:B--2---:R-:W-:-:S04]  /*8180*/  ISETP.NE.U32.AND P0, PT, R8, RZ, PT ;  /* 0x000000ff0800720c */ /* 0x004fc80003f05070 */
[----:B------:R-:W-:Y:S02]  /*8190*/  ISETP.NE.AND.EX P0, PT, R9, RZ, PT, P0 ;  /* 0x000000ff0900720c */ /* 0x000fe40003f05300 */
[----:B0-----:R-:W-:-:S05]  /*81a0*/  I2FP.F32.U32 R2, R10 ;  /* 0x0000000a00027245 */ /* 0x001fca0000201000 */
[----:B------:R-:W-:-:S04]  /*81b0*/  FMUL R2, R2, UR4 ;  /* 0x0000000402027c20 */ /* 0x000fc80008400000 */
[----:B------:R0:W2:Y:S02]  /*81c0*/  F2I.U32.TRUNC.NTZ R14, R2 ;  /* 0x00000002000e7305 */ /* 0x0000a4000020f000 */
[----:B---3--:R-:W-:Y:S05]  /*81d0*/  @!P0 BRA `(.L_x_292) ;  /* 0x0000000000288947 */ /* 0x008fea0003800000 */
[----:B------:R-:W3:Y:S02]  /*81e0*/  LDC R3, c[0x0][0x634] ;  /* 0x00018d00ff037b82 */ /* 0x000ee40000000800 */
[----:B---3--:R-:W-:-:S05]  /*81f0*/  IADD3 R7, P0, R18, R3, RZ ;  /* 0x0000000312077210 */ /* 0x008fca0007f1e0ff */
[----:B-1----:R-:W-:-:S04]  /*8200*/  IMAD.X R11, RZ, RZ, R17, P0 ;  /* 0x000000ffff0b7224 */ /* 0x002fc800000e0611 */
[----:B0-----:R-:W-:-:S04]  /*8210*/  IMAD.WIDE.U32 R2, R11, R8, RZ ;  /* 0x000000080b027225 */ /* 0x001fc800078e00ff */
[----:B----4-:R-:W-:-:S04]  /*8220*/  IMAD.WIDE.U32 R4, P0, R7, R9, R2 ;  /* 0x0000000907047225 */ /* 0x010fc80007800002 */
[----:B------:R-:W-:-:S04]  /*8230*/  IMAD.WIDE.U32 R2, R7, R8, RZ ;  /* 0x0000000807027225 */ /* 0x000fc800078e00ff */
[----:B------:R-:W-:Y:S01]  /*8240*/  IMAD.X R7, RZ, RZ, RZ, P0 ;  /* 0x000000ffff077224 */ /* 0x000fe200000e06ff */
[----:B------:R-:W-:Y:S01]  /*8250*/  IADD3 RZ, P0, R3, R4, RZ ;  /* 0x0000000403ff7210 */ /* 0x000fe20007f1e0ff */
[----:B------:R-:W-:-:S04]  /*8260*/  IMAD.MOV.U32 R6, RZ, RZ, R5 ;  /* 0x000000ffff067224 */ /* 0x000fc800078e0005 */
[----:B------:R-:W-:-:S08]  /*8270*/  IMAD.WIDE.U32.X R6, R11, R9, R6, P0 ;  /* 0x000000090b067225 */ /* 0x000fd000000e0406 */
.L_x_292:
[----:B------:R-:W3:Y:S01]  /*8280*/  LDC.64 R26, c[0x0][0x640] ;  /* 0x00019000ff1a7b82 */ /* 0x000ee20000000a00 */
[-C--:B-1----:R-:W-:Y:S01]  /*8290*/  SHF.R.U64 R11, R6, R0.reuse, R7 ;  /* 0x00000000060b7219 */ /* 0x082fe20000001207 */
[----:B------:R-:W-:Y:S01]  /*82a0*/  IMAD.MOV.U32 R19, RZ, RZ, R17 ;  /* 0x000000ffff137224 */ /* 0x000fe200078e0011 */
[----:B------:R-:W-:Y:S01]  /*82b0*/  SHF.R.U32.HI R0, RZ, R0, R7 ;  /* 0x00000000ff007219 */ /* 0x000fe20000011607 */
[----:B--2---:R-:W-:Y:S01]  /*82c0*/  IMAD.MOV R14, RZ, RZ, -R14 ;  /* 0x000000ffff0e7224 */ /* 0x004fe200078e0a0e */
[----:B----4-:R-:W-:Y:S01]  /*82d0*/  IADD3 R5, P0, RZ, -R11, RZ ;  /* 0x8000000bff057210 */ /* 0x010fe20007f1e0ff */
[----:B------:R-:W-:Y:S01]  /*82e0*/  ULDC UR4, c[0x0][0x154] ;  /* 0x0000550000047ab9 */ /* 0x000fe20000000800 */
[----:B------:R-:W-:Y:S01]  /*82f0*/  IMAD.MOV.U32 R7, RZ, RZ, 0x1 ;  /* 0x00000001ff077424 */ /* 0x000fe200078e00ff */
[----:B------:R-:W1:Y:S01]  /*8300*/  LDC R4, c[0x0][0x618] ;  /* 0x00018600ff047b82 */ /* 0x000e620000000800 */
[----:B------:R-:W-:Y:S02]  /*8310*/  IMAD R22, R15, R14, R10 ;  /* 0x0000000e0f167224 */ /* 0x000fe400078e020a */
[----:B------:R-:W-:-:S04]  /*8320*/  IMAD.X R3, RZ, RZ, ~R0, P0 ;  /* 0x000000ffff037224 */ /* 0x000fc800000e0e00 */
[-C--:B------:R-:W-:Y:S01]  /*8330*/  IMAD R0, R3, R12.reuse, RZ ;  /* 0x0000000c03007224 */ /* 0x080fe200078e02ff */
[----:B------:R-:W2:Y:S01]  /*8340*/  LDC R6, c[0x0][0x608] ;  /* 0x00018200ff067b82 */ /* 0x000ea20000000800 */
[----:B0-----:R-:W-:-:S04]  /*8350*/  IMAD.WIDE.U32 R2, R5, R12, R18 ;  /* 0x0000000c05027225 */ /* 0x001fc800078e0012 */
[----:B------:R-:W-:Y:S01]  /*8360*/  IMAD R5, R5, R13, R0 ;  /* 0x0000000d05057224 */ /* 0x000fe200078e0200 */
[----:B------:R-:W-:Y:S02]  /*8370*/  I2FP.F32.U32 R0, R20 ;  /* 0x0000001400007245 */ /* 0x000fe40000201000 */
[----:B------:R-:W0:Y:S01]  /*8380*/  LDC R24, c[0x0][0x658] ;  /* 0x00019600ff187b82 */ /* 0x000e220000000800 */
[----:B------:R-:W-:Y:S01]  /*8390*/  IMAD.IADD R3, R3, 0x1, R5 ;  /* 0x0000000103037824 */ /* 0x000fe200078e0205 */
[----:B---3--:R-:W-:Y:S01]  /*83a0*/  ISETP.NE.U32.AND P0, PT, R26, RZ, PT ;  /* 0x000000ff1a00720c */ /* 0x008fe20003f05070 */
[----:B------:R-:W-:Y:S01]  /*83b0*/  FMUL R0, R0, UR4 ;  /* 0x0000000400007c20 */ /* 0x000fe20008400000 */
[----:B------:R-:W-:Y:S02]  /*83c0*/  IMAD.MOV.U32 R5, RZ, RZ, -0x1 ;  /* 0xffffffffff057424 */ /* 0x000fe400078e00ff */
[----:B------:R-:W-:Y:S01]  /*83d0*/  ISETP.NE.AND.EX P0, PT, R27, RZ, PT, P0 ;  /* 0x000000ff1b00720c */ /* 0x000fe20003f05300 */
[----:B------:R3:W4:Y:S01]  /*83e0*/  F2I.U32.TRUNC.NTZ R12, R0 ;  /* 0x00000000000c7305 */ /* 0x000722000020f000 */
[----:B------:R-:W3:Y:S01]  /*83f0*/  LDC R15, c[0x0][0x148] ;  /* 0x00005200ff0f7b82 */ /* 0x000ee20000000800 */
[----:B-1----:R-:W-:-:S02]  /*8400*/  SHF.R.U64 R10, R2, R4, R3 ;  /* 0x00000004020a7219 */ /* 0x002fc40000001203 */
[----:B------:R-:W-:-:S05]  /*8410*/  SHF.R.U32.HI R3, RZ, R4, R3 ;  /* 0x00000004ff037219 */ /* 0x000fca0000011603 */
[----:B------:R-:W1:Y:S01]  /*8420*/  LDC R14, c[0x0][0x600] ;  /* 0x00018000ff0e7b82 */ /* 0x000e620000000800 */
[-CC-:B--2---:R-:W-:Y:S02]  /*8430*/  SHF.R.U64 R8, R10, R6.reuse, R3.reuse ;  /* 0x000000060a087219 */ /* 0x184fe40000001203 */
[----:B------:R-:W-:-:S05]  /*8440*/  SHF.R.U32.HI R3, RZ, R6, R3 ;  /* 0x00000006ff037219 */ /* 0x000fca0000011603 */
[----:B------:R-:W2:Y:S01]  /*8450*/  LDC R21, c[0x0][0x648] ;  /* 0x00019200ff157b82 */ /* 0x000ea20000000800 */
[-CC-:B0-----:R-:W-:Y:S02]  /*8460*/  SHF.R.U64 R13, R8, R24.reuse, R3.reuse ;  /* 0x00000018080d7219 */ /* 0x181fe40000001203 */
[-C--:B------:R-:W-:Y:S02]  /*8470*/  SHF.L.U32 R5, R5, R24.reuse, RZ ;  /* 0x0000001805057219 */ /* 0x080fe400000006ff */
[-C--:B------:R-:W-:Y:S01]  /*8480*/  SHF.R.U32.HI R3, RZ, R24.reuse, R3 ;  /* 0x00000018ff037219 */ /* 0x080fe20000011603 */
[----:B------:R-:W-:Y:S01]  /*8490*/  IMAD.MOV.U32 R2, RZ, RZ, R13 ;  /* 0x000000ffff027224 */ /* 0x000fe200078e000d */
[----:B------:R-:W-:Y:S01]  /*84a0*/  SHF.L.U32 R24, R7, R24, RZ ;  /* 0x0000001807187219 */ /* 0x000fe200000006ff */
[----:B------:R-:W0:Y:S01]  /*84b0*/  LDC R25, c[0x0][0x638] ;  /* 0x00018e00ff197b82 */ /* 0x000e220000000800 */
[----:B------:R-:W-:-:S07]  /*84c0*/  LOP3.LUT R19, RZ, R5, RZ, 0x33, !PT ;  /* 0x00000005ff137212 */ /* 0x000fce00078e33ff */
[----:B------:R-:W0:Y:S01]  /*84d0*/  LDC R28, c[0x0][0x610] ;  /* 0x00018400ff1c7b82 */ /* 0x000e220000000800 */
[----:B----4-:R-:W-:Y:S05]  /*84e0*/  @!P0 BRA `(.L_x_293) ;  /* 0x0000000000288947 */ /* 0x010fea0003800000 */
[----:B---3--:R-:W3:Y:S02]  /*84f0*/  LDC R0, c[0x0][0x64c] ;  /* 0x00019300ff007b82 */ /* 0x008ee40000000800 */
[----:B---3--:R-:W-:-:S05]  /*8500*/  IADD3 R7, P0, R13, R0, RZ ;  /* 0x000000000d077210 */ /* 0x008fca0007f1e0ff */
        /* <DEDUP_REMOVED lines=8> */
.L_x_293:
[----:B------:R-:W4:Y:S01]  /*8590*/  LDC R4, c[0x0][0x65c] ;  /* 0x00019700ff047b82 */ /* 0x000f220000000800 */
[----:B--23--:R-:W-:Y:S01]  /*85a0*/  SHF.R.U64 R0, R2, R21, R3 ;  /* 0x0000001502007219 */ /* 0x00cfe20000001203 */
[----:B-1----:R-:W-:Y:S01]  /*85b0*/  VIADD R3, R14, 0xffffffff ;  /* 0xffffffff0e037836 */ /* 0x002fe20000000000 */
[----:B------:R-:W-:Y:S01]  /*85c0*/  LOP3.LUT R19, R8, R19, RZ, 0xc0, !PT ;  /* 0x0000001308137212 */ /* 0x000fe200078ec0ff */
[----:B------:R-:W-:Y:S02]  /*85d0*/  IMAD.MOV R12, RZ, RZ, -R12 ;  /* 0x000000ffff0c7224 */ /* 0x000fe400078e0a0c */
[----:B------:R-:W-:Y:S01]  /*85e0*/  IMAD.MOV R2, RZ, RZ, -R0 ;  /* 0x000000ffff027224 */ /* 0x000fe200078e0a00 */
[----:B------:R-:W-:Y:S01]  /*85f0*/  LOP3.LUT R3, R10, R3, RZ, 0xc0, !PT ;  /* 0x000000030a037212 */ /* 0x000fe200078ec0ff */
[----:B------:R-:W-:Y:S02]  /*8600*/  IMAD R19, R24, R0, R19 ;  /* 0x0000000018137224 */ /* 0x000fe400078e0213 */
[----:B0-----:R-:W-:-:S04]  /*8610*/  IMAD R0, R2, R25, R13 ;  /* 0x0000001902007224 */ /* 0x001fc800078e020d */
[----:B------:R-:W-:Y:S01]  /*8620*/  IMAD R2, R0, R14, R3 ;  /* 0x0000000e00027224 */ /* 0x000fe200078e0203 */
[----:B----4-:R-:W-:Y:S01]  /*8630*/  ISETP.NE.AND P0, PT, R4, 0x1, PT ;  /* 0x000000010400780c */ /* 0x010fe20003f05270 */
[----:B------:R-:W-:-:S05]  /*8640*/  IMAD.MOV.U32 R4, RZ, RZ, 0x1 ;  /* 0x00000001ff047424 */ /* 0x000fca00078e00ff */
[----:B------:R-:W-:-:S07]  /*8650*/  PRMT R0, R4, 0x7610, R0 ;  /* 0x0000761004007816 */ /* 0x000fce0000000000 */
[----:B------:R-:W-:-:S04]  /*8660*/  @P0 IMAD R22, R15, R12, R20 ;  /* 0x0000000c0f160224 */ /* 0x000fc800078e0214 */
[----:B------:R-:W-:-:S05]  /*8670*/  IMAD R19, R19, R28, R22 ;  /* 0x0000001c13137224 */ /* 0x000fca00078e0216 */
[----:B------:R-:W-:Y:S02]  /*8680*/  SEL R22, R2, R19, !P0 ;  /* 0x0000001302167207 */ /* 0x000fe40004000000 */
[----:B------:R-:W-:Y:S01]  /*8690*/  SEL R19, R19, R2, !P0 ;  /* 0x0000000213137207 */ /* 0x000fe20004000000 */
[----:B------:R-:W-:-:S07]  /*86a0*/  IMAD.MOV.U32 R2, RZ, RZ, R11 ;  /* 0x000000ffff027224 */ /* 0x000fce00078e000b */
.L_x_291:
[----:B------:R-:W-:Y:S02]  /*86b0*/  LOP3.LUT P0, RZ, R0, 0xff, RZ, 0xc0, !PT ;  /* 0x000000ff00ff7812 */ /* 0x000fe4000780c0ff */
[----:B------:R-:W-:-:S11]  /*86c0*/  LOP3.LUT R163, R163, 0x1, RZ, 0x3c, !PT ;  /* 0x00000001a3a37812 */ /* 0x000fd600078e3cff */
[----:B------:R-:W-:Y:S05]  /*86d0*/  @P0 BRA `(.L_x_294) ;  /* 0xffffff8c00580947 */ /* 0x000fea000383ffff */
[----:B------:R-:W-:Y:S05]  /*86e0*/  EXIT ;  /* 0x000000000000794d */ /* 0x000fea0003800000 */
.L_x_13:
[----:B------:R-:W-:-:S08]  /*86f0*/  ISETP.NE.AND P0, PT, R0, RZ, PT ;  /* 0x000000ff0000720c */ /* 0x000fd00003f05270 */
[----:B0-----:R-:W0:-:S00]  /*8700*/  USETMAXREG.DEALLOC.CTAPOOL 0x28 ;  /* 0x00000028000079c8 */ /* 0x001e0000080e0500 */
[----:B------:R-:W-:Y:S05]  /*8710*/  @P0 EXIT ;  /* 0x000000000000094d */ /* 0x000fea0003800000 */
[----:B0-----:R-:W-:Y:S01]  /*8720*/  LOP3.LUT P0, RZ, R8, 0xff, RZ, 0xc0, !PT ;  /* 0x000000ff08ff7812 */ /* 0x001fe2000780c0ff */
[----:B------:R-:W-:Y:S02]  /*8730*/  IMAD.MOV.U32 R0, RZ, RZ, 0x1 ;  /* 0x00000001ff007424 */ /* 0x000fe400078e00ff */
[----:B------:R-:W-:-:S10]  /*8740*/  IMAD.MOV.U32 R7, RZ, RZ, RZ ;  /* 0x000000ffff077224 */ /* 0x000fd400078e00ff */
[----:B------:R-:W-:Y:S05]  /*8750*/  @!P0 BRA `(.L_x_295) ;  /* 0x0000000c001c8947 */ /* 0x000fea0003800000 */
[----:B------:R-:W-:Y:S01]  /*8760*/  LOP3.LUT P0, RZ, R4, 0x1f, RZ, 0xc0, !PT ;  /* 0x0000001f04ff7812 */ /* 0x000fe2000780c0ff */
[----:B------:R-:W-:Y:S01]  /*8770*/  ULDC UR5, c[0x0][0x658] ;  /* 0x0001960000057ab9 */ /* 0x000fe20000000800 */
[----:B------:R-:W-:Y:S01]  /*8780*/  UMOV UR6, 0xffffffff ;  /* 0xffffffff00067882 */ /* 0x000fe20000000000 */
[----:B------:R-:W-:Y:S01]  /*8790*/  BSSY B0, `(.L_x_295) ;  /* 0x00000c3000007945 */ /* 0x000fe20003800000 */
[----:B------:R-:W-:Y:S01]  /*87a0*/  USHF.L.U32 UR6, UR6, UR5, URZ ;  /* 0x0000000506067299 */ /* 0x000fe2000800063f */
[C---:B------:R-:W-:Y:S01]  /*87b0*/  ISETP.NE.AND P2, PT, R3.reuse, RZ, PT ;  /* 0x000000ff0300720c */ /* 0x040fe20003f45270 */
[----:B------:R-:W-:Y:S01]  /*87c0*/  IMAD.MOV.U32 R8, RZ, RZ, 0x1 ;  /* 0x00000001ff087424 */ /* 0x000fe200078e00ff */
[----:B------:R-:W-:Y:S01]  /*87d0*/  ISETP.NE.OR P0, PT, R3, RZ, !P0 ;  /* 0x000000ff0300720c */ /* 0x000fe20004705670 */
[----:B------:R-:W-:Y:S01]  /*87e0*/  IMAD.MOV.U32 R0, RZ, RZ, 0x1 ;  /* 0x00000001ff007424 */ /* 0x000fe200078e00ff */
[----:B------:R-:W-:Y:S01]  /*87f0*/  LOP3.LUT R6, R16, 0x2, RZ, 0xfc, !PT ;  /* 0x0000000210067812 */ /* 0x000fe200078efcff */
[----:B------:R-:W-:Y:S01]  /*8800*/  IMAD.MOV.U32 R7, RZ, RZ, RZ ;  /* 0x000000ffff077224 */ /* 0x000fe200078e00ff */
[----:B------:R-:W-:Y:S01]  /*8810*/  ULDC UR4, c[0x0][0x600] ;  /* 0x0001800000047ab9 */ /* 0x000fe20000000800 */
[----:B------:R-:W-:Y:S01]  /*8820*/  UMOV UR7, 0x1 ;  /* 0x0000000100077882 */ /* 0x000fe20000000000 */
[----:B------:R-:W-:-:S02]  /*8830*/  UIADD3 UR19, UR40, 0x1, URZ ;  /* 0x0000000128137890 */ /* 0x000fc4000fffe03f */
[----:B------:R-:W-:Y:S02]  /*8840*/  UIADD3 UR15, UR4, -0x1, URZ ;  /* 0xffffffff040f7890 */ /* 0x000fe4000fffe03f */
[----:B------:R-:W-:Y:S02]  /*8850*/  USHF.L.U32 UR17, UR7, UR5, URZ ;  /* 0x0000000507117299 */ /* 0x000fe4000800063f */
[----:B------:R-:W-:Y:S01]  /*8860*/  ULOP3.LUT UR16, URZ, UR6, URZ, 0x33, !UPT ;  /* 0x000000063f107292 */ /* 0x000fe2000f8e333f */
[----:B------:R-:W-:-:S11]  /*8870*/  ULDC.64 UR20, c[0x0][0x198] ;  /* 0x0000660000147ab9 */ /* 0x000fd60000000a00 */
.L_x_307:
[----:B------:R-:W-:-:S03]  /*8880*/  UMOV UR4, 0xffffffff ;  /* 0xffffffff00047882 */ /* 0x000fc60000000000 */
[----:B------:R-:W-:Y:S05]  /*8890*/  BRA.DIV UR4, `(.L_x_296) ;  /* 0x0000001204047947 */ /* 0x000fea000b800000 */
[----:B------:R-:W-:-:S13]  /*88a0*/  ELECT P6, URZ, PT ;  /* 0x00000000003f782f */ /* 0x000fda00038c0000 */
.L_x_321:
[----:B------:R-:W0:Y:S01]  /*88b0*/  LDC R3, c[0x0][0x28c] ;  /* 0x0000a300ff037b82 */ /* 0x000e220000000800 */
[----:B------:R-:W-:Y:S01]  /*88c0*/  BSSY B1, `(.L_x_297) ;  /* 0x0000037000017945 */ /* 0x000fe20003800000 */
[----:B0-----:R-:W-:-:S13]  /*88d0*/  ISETP.LT.OR P6, PT, R3, 0x1, !P6 ;  /* 0x000000010300780c */ /* 0x001fda00077c1670 */
[----:B------:R-:W-:Y:S05]  /*88e0*/  @P6 BRA `(.L_x_298) ;  /* 0x0000000000d06947 */ /* 0x000fea0003800000 */
[----:B------:R-:W-:Y:S02]  /*88f0*/  IMAD.SHL.U32 R22, R22, 0x100, RZ ;  /* 0x0000010016167824 */ /* 0x000fe400078e00ff */
[----:B------:R-:W-:Y:S02]  /*8900*/  IMAD.SHL.U32 R19, R19, 0x40, RZ ;  /* 0x0000004013137824 */ /* 0x000fe400078e00ff */
[----:B------:R-:W-:Y:S02]  /*8910*/  IMAD.MOV.U32 R12, RZ, RZ, RZ ;  /* 0x000000ffff0c7224 */ /* 0x000fe400078e00ff */
[----:B------:R-:W-:Y:S02]  /*8920*/  IMAD.U32 R13, RZ, RZ, UR19 ;  /* 0x00000013ff0d7e24 */ /* 0x000fe4000f8e00ff */
[----:B------:R-:W-:Y:S02]  /*8930*/  IMAD.MOV.U32 R3, RZ, RZ, R0 ;  /* 0x000000ffff037224 */ /* 0x000fe400078e0000 */
[----:B------:R-:W-:-:S07]  /*8940*/  IMAD.MOV.U32 R4, RZ, RZ, R7 ;  /* 0x000000ffff047224 */ /* 0x000fce00078e0007 */
.L_x_302:
[----:B------:R-:W0:Y:S01]  /*8950*/  S2R R10, SR_CgaCtaId ;  /* 0x00000000000a7919 */ /* 0x000e220000008800 */
[----:B------:R-:W-:Y:S01]  /*8960*/  MOV R5, 0x400 ;  /* 0x0000040000057802 */ /* 0x000fe20000000f00 */
[----:B------:R-:W1:Y:S03]  /*8970*/  @!P2 LDC R9, c[0x0][0x500] ;  /* 0x00014000ff09ab82 */ /* 0x000e660000000800 */
[----:B0-----:R-:W-:Y:S02]  /*8980*/  LEA R11, R10, R5, 0x18 ;  /* 0x000000050a0b7211 */ /* 0x001fe400078ec0ff */
[----:B------:R-:W-:-:S03]  /*8990*/  SHF.L.U32 R5, R3, 0x1f, RZ ;  /* 0x0000001f03057819 */ /* 0x000fc600000006ff */
[----:B------:R-:W-:-:S04]  /*89a0*/  IMAD R10, R4, 0x8, R11 ;  /* 0x00000008040a7824 */ /* 0x000fc800078e020b */
[----:B------:R-:W0:Y:S02]  /*89b0*/  SYNCS.PHASECHK.TRANS64.TRYWAIT P1, [R10+URZ+0x28], R5 ;  /* 0x000028050a0075a7 */ /* 0x000e24000802017f */
[----:B01----:R-:W-:Y:S05]  /*89c0*/  @!P1 BRA `(.L_x_299) ;  /* 0x0000000c00d89947 */ /* 0x003fea0003800000 */
.L_x_322:
[----:B0-----:R-:W-:Y:S01]  /*89d0*/  PRMT R5, R6, 0x9910, RZ ;  /* 0x0000991006057816 */ /* 0x001fe200000000ff */
[----:B------:R0:W-:Y:S03]  /*89e0*/  @!P2 SYNCS.ARRIVE.TRANS64 RZ, [R10+URZ], R9 ;  /* 0x000000090affa9a7 */ /* 0x0001e6000800003f */
[----:B------:R-:W-:-:S13]  /*89f0*/  ISETP.NE.AND P1, PT, R5, 0x2, PT ;  /* 0x000000020500780c */ /* 0x000fda0003f25270 */
[----:B0-----:R-:W-:Y:S05]  /*8a00*/  @P1 BRA `(.L_x_300) ;  /* 0x0000000000041947 */ /* 0x001fea0003800000 */
[----:B------:R-:W-:Y:S01]  /*8a10*/  BPT.TRAP 0x1 ;  /* 0x000000040000795c */ /* 0x000fe20000300000 */
.L_x_300:
[----:B------:R-:W-:Y:S05]  /*8a20*/  @P0 BRA `(.L_x_301) ;  /* 0x0000000000040947 */ /* 0x000fea0003800000 */
[----:B------:R-:W-:Y:S01]  /*8a30*/  BPT.TRAP 0x1 ;  /* 0x000000040000795c */ /* 0x000fe20000300000 */
.L_x_301:
[--C-:B------:R-:W-:Y:S01]  /*8a40*/  IMAD R5, R4, 0x800, R11.reuse ;  /* 0x0000080004057824 */ /* 0x100fe200078e020b */
[----:B------:R-:W-:Y:S01]  /*8a50*/  R2UR UR9, R10 ;  /* 0x000000000a0972ca */ /* 0x000fe200000e0000 */
[C---:B------:R-:W-:Y:S01]  /*8a60*/  IMAD R11, R4.reuse, 0x2000, R11 ;  /* 0x00002000040b7824 */ /* 0x040fe200078e020b */
[----:B------:R-:W-:Y:S01]  /*8a70*/  UIADD3 UR4, UP0, UR20, 0xf0, URZ ;  /* 0x000000f014047890 */ /* 0x000fe2000ff1e03f */
[----:B------:R-:W-:Y:S01]  /*8a80*/  VIADD R13, R13, 0xffffffff ;  /* 0xffffffff0d0d7836 */ /* 0x000fe20000000000 */
[----:B------:R-:W-:Y:S01]  /*8a90*/  R2UR UR5, R5 ;  /* 0x00000000050572ca */ /* 0x000fe200000e0000 */
[----:B------:R-:W-:Y:S01]  /*8aa0*/  UIADD3 UR22, UP1, UR20, 0x1f0, URZ ;  /* 0x000001f014167890 */ /* 0x000fe2000ff3e03f */
[----:B------:R-:W-:Y:S01]  /*8ab0*/  R2UR UR8, R11 ;  /* 0x000000000b0872ca */ /* 0x000fe200000e0000 */
[----:B------:R-:W-:Y:S01]  /*8ac0*/  VIADD R4, R4, 0x1 ;  /* 0x0000000104047836 */ /* 0x000fe20000000000 */
[----:B------:R-:W-:Y:S01]  /*8ad0*/  R2UR UR11, R19 ;  /* 0x00000000130b72ca */ /* 0x000fe200000e0000 */
[----:B------:R-:W-:Y:S01]  /*8ae0*/  UIADD3.X UR23, URZ, UR21, URZ, UP1, !UPT ;  /* 0x000000153f177290 */ /* 0x000fe20008ffe43f */
[----:B------:R-:W-:Y:S01]  /*8af0*/  R2UR UR10, R12 ;  /* 0x000000000c0a72ca */ /* 0x000fe200000e0000 */
[----:B------:R-:W-:Y:S01]  /*8b00*/  UMOV UR6, 0x0 ;  /* 0x0000000000067882 */ /* 0x000fe20000000000 */
[----:B------:R-:W-:Y:S01]  /*8b10*/  R2UR UR12, R2 ;  /* 0x00000000020c72ca */ /* 0x000fe200000e0000 */
[----:B------:R-:W-:Y:S01]  /*8b20*/  UMOV UR7, 0x10000000 ;  /* 0x1000000000077882 */ /* 0x000fe20000000000 */
[----:B------:R-:W-:Y:S01]  /*8b30*/  R2UR UR18, R22 ;  /* 0x00000000161272ca */ /* 0x000fe200000e0000 */
[----:B------:R-:W-:Y:S01]  /*8b40*/  VIADD R12, R12, 0x20 ;  /* 0x000000200c0c7836 */ /* 0x000fe20000000000 */
[----:B------:R-:W-:Y:S01]  /*8b50*/  ISETP.GT.AND P3, PT, R13, 0x1, PT ;  /* 0x000000010d00780c */ /* 0x000fe20003f64270 */
[----:B------:R-:W-:Y:S01]  /*8b60*/  UIADD3 UR13, UR5, 0x180, URZ ;  /* 0x00000180050d7890 */ /* 0x000fe2000fffe03f */
[----:B------:R-:W-:Y:S01]  /*8b70*/  ISETP.NE.AND P1, PT, R4, 0x5, PT ;  /* 0x000000050400780c */ /* 0x000fe20003f25270 */
[----:B------:R-:W-:-:S02]  /*8b80*/  UIADD3.X UR5, URZ, UR21, URZ, UP0, !UPT ;  /* 0x000000153f057290 */ /* 0x000fc400087fe43f */
[----:B------:R-:W-:Y:S01]  /*8b90*/  UIADD3 UR14, UR8, 0x2980, URZ ;  /* 0x00002980080e7890 */ /* 0x000fe2000fffe03f */
[----:B------:R-:W-:Y:S02]  /*8ba0*/  SEL R10, RZ, 0x1, P1 ;  /* 0x00000001ff0a7807 */ /* 0x000fe40000800000 */
[----:B------:R-:W-:Y:S01]  /*8bb0*/  UMOV UR8, UR13 ;  /* 0x0000000d00087c82 */ /* 0x000fe20008000000 */
[----:B------:R-:W-:Y:S02]  /*8bc0*/  SEL R4, R4, RZ, P1 ;  /* 0x000000ff04047207 */ /* 0x000fe40000800000 */
[----:B------:R-:W-:Y:S01]  /*8bd0*/  LOP3.LUT R3, R3, R10, RZ, 0x3c, !PT ;  /* 0x0000000a03037212 */ /* 0x000fe200078e3cff */
[----:B------:R0:W-:Y:S02]  /*8be0*/  UTMALDG.3D [UR8], [UR4], desc[UR6] ;  /* 0x00000608040075b4 */ /* 0x0001e40008011000 */
[----:B0-----:R-:W-:Y:S01]  /*8bf0*/  UMOV UR8, UR14 ;  /* 0x0000000e00087c82 */ /* 0x001fe20008000000 */
[----:B------:R-:W-:-:S02]  /*8c00*/  UMOV UR11, UR18 ;  /* 0x00000012000b7c82 */ /* 0x000fc40008000000 */
[----:B------:R0:W-:Y:S02]  /*8c10*/  UTMALDG.3D [UR8], [UR22], desc[UR6] ;  /* 0x00000608160075b4 */ /* 0x0001e40008011000 */
[----:B0-----:R-:W-:Y:S05]  /*8c20*/  @P3 BRA `(.L_x_302) ;  /* 0xfffffffc00483947 */ /* 0x001fea000383ffff */
.L_x_298:
[----:B------:R-:W-:Y:S05]  /*8c30*/  BSYNC B1 ;  /* 0x0000000000017941 */ /* 0x000fea0003800000 */
.L_x_297:
[----:B------:R-:W2:Y:S01]  /*8c40*/  LDL.64 R10, [R1] ;  /* 0x00000000010a7983 */ /* 0x000ea20000100a00 */
[----:B------:R-:W-:Y:S01]  /*8c50*/  LOP3.LUT P4, RZ, R8, 0xff, RZ, 0xc0, !PT ;  /* 0x000000ff08ff7812 */ /* 0x000fe2000788c0ff */
[----:B------:R-:W-:Y:S01]  /*8c60*/  VIADD R4, R7, UR40 ;  /* 0x0000002807047c36 */ /* 0x000fe20008000000 */
[----:B------:R-:W-:Y:S01]  /*8c70*/  ULDC.64 UR4, c[0x0][0x650] ;  /* 0x0001940000047ab9 */ /* 0x000fe20000000a00 */
[----:B------:R-:W-:Y:S01]  /*8c80*/  IMAD.U32 R7, RZ, RZ, UR40 ;  /* 0x00000028ff077e24 */ /* 0x000fe2000f8e00ff */
[----:B------:R-:W-:Y:S01]  /*8c90*/  UISETP.GE.U32.AND UP0, UPT, UR40, 0x5, UPT ;  /* 0x000000052800788c */ /* 0x000fe2000bf06070 */
[----:B------:R-:W-:Y:S01]  /*8ca0*/  BSSY B1, `(.L_x_303) ;  /* 0x000006f000017945 */ /* 0x000fe20003800000 */
[----:B------:R-:W-:Y:S01]  /*8cb0*/  ISETP.GT.U32.AND P1, PT, R4, 0x4, PT ;  /* 0x000000040400780c */ /* 0x000fe20003f24070 */
[----:B------:R-:W-:Y:S01]  /*8cc0*/  IMAD.MOV.U32 R19, RZ, RZ, -0x1 ;  /* 0xffffffffff137424 */ /* 0x000fe200078e00ff */
[----:B------:R-:W-:Y:S01]  /*8cd0*/  PRMT R8, RZ, 0x7610, R8 ;  /* 0x00007610ff087816 */ /* 0x000fe20000000008 */
[----:B------:R-:W-:Y:S01]  /*8ce0*/  IMAD.MOV.U32 R22, RZ, RZ, -0x1 ;  /* 0xffffffffff167424 */ /* 0x000fe200078e00ff */
[----:B------:R-:W-:-:S02]  /*8cf0*/  ISETP.LT.U32.AND P1, PT, R7, 0x5, P1 ;  /* 0x000000050700780c */ /* 0x000fc40000f21070 */
[----:B------:R-:W-:Y:S01]  /*8d00*/  PLOP3.LUT P3, PT, PT, PT, UP0, 0x80, 0x0 ;  /* 0x000000000000781c */ /* 0x000fe20003f6f008 */
[----:B------:R-:W0:Y:S01]  /*8d10*/  @P4 S2R R3, SR_CgaCtaId ;  /* 0x0000000000034919 */ /* 0x000e220000008800 */
[----:B------:R-:W-:-:S04]  /*8d20*/  @P4 MOV R2, 0x400 ;  /* 0x0000040000024802 */ /* 0x000fc80000000f00 */
[----:B0-----:R-:W-:Y:S01]  /*8d30*/  @P4 LEA R5, R3, R2, 0x18 ;  /* 0x0000000203054211 */ /* 0x001fe200078ec0ff */
[----:B------:R-:W-:-:S03]  /*8d40*/  IMAD.WIDE.U32 R2, R4, -0x33333333, RZ ;  /* 0xcccccccd04027825 */ /* 0x000fc600078e00ff */
[----:B------:R0:W-:Y:S01]  /*8d50*/  @P4 SYNCS.ARRIVE.TRANS64.A1T0 RZ, [R5+URZ+0x88], RZ ;  /* 0x000088ff05ff49a7 */ /* 0x0001e2000810003f */
[----:B------:R-:W-:Y:S01]  /*8d60*/  IMAD.MOV.U32 R2, RZ, RZ, -0x1 ;  /* 0xffffffffff027424 */ /* 0x000fe200078e00ff */
[----:B0-----:R-:W-:Y:S02]  /*8d70*/  SHF.R.U32.HI R5, RZ, 0x2, R3 ;  /* 0x00000002ff057819 */ /* 0x001fe40000011603 */
[----:B------:R-:W-:-:S03]  /*8d80*/  SEL R3, RZ, 0x1, !P1 ;  /* 0x00000001ff037807 */ /* 0x000fc60004800000 */
[----:B------:R-:W-:Y:S01]  /*8d90*/  IMAD R7, R5, -0x5, R4 ;  /* 0xfffffffb05077824 */ /* 0x000fe200078e0204 */
[----:B------:R-:W-:Y:S02]  /*8da0*/  LOP3.LUT R0, R0, R3, RZ, 0x3c, !PT ;  /* 0x0000000300007212 */ /* 0x000fe400078e3cff */
[----:B------:R-:W-:Y:S02]  /*8db0*/  PRMT R3, RZ, 0x7610, R3 ;  /* 0x00007610ff037816 */ /* 0x000fe40000000003 */
[----:B------:R-:W-:Y:S02]  /*8dc0*/  @P3 LOP3.LUT R0, R0, 0x1, R5, 0x78, !PT ;  /* 0x0000000100003812 */ /* 0x000fe400078e7805 */
[----:B--2---:R-:W-:-:S04]  /*8dd0*/  IADD3 R18, P4, R18, R10, RZ ;  /* 0x0000000a12127210 */ /* 0x004fc80007f9e0ff */
[----:B------:R-:W-:Y:S01]  /*8de0*/  ISETP.GE.U32.AND P1, PT, R18, UR4, PT ;  /* 0x0000000412007c0c */ /* 0x000fe2000bf26070 */
[----:B------:R-:W-:-:S05]  /*8df0*/  IMAD.X R17, R17, 0x1, R23, P4 ;  /* 0x0000000111117824 */ /* 0x000fca00020e0617 */
[----:B------:R-:W-:-:S13]  /*8e00*/  ISETP.GE.U32.AND.EX P1, PT, R17, UR5, PT, P1 ;  /* 0x0000000511007c0c */ /* 0x000fda000bf26110 */
[----:B------:R-:W-:Y:S05]  /*8e10*/  @P1 BRA `(.L_x_304) ;  /* 0x00000004005c1947 */ /* 0x000fea0003800000 */
[----:B------:R-:W0:Y:S01]  /*8e20*/  S2R R11, SR_CTAID.X ;  /* 0x00000000000b7919 */ /* 0x000e220000002500 */
[----:B------:R-:W-:Y:S01]  /*8e30*/  ULDC.64 UR4, c[0x0][0x628] ;  /* 0x00018a0000047ab9 */ /* 0x000fe20000000a00 */
[----:B------:R-:W1:Y:S01]  /*8e40*/  LDC R12, c[0x0][0x144] ;  /* 0x00005100ff0c7b82 */ /* 0x000e620000000800 */
[----:B------:R-:W-:Y:S01]  /*8e50*/  ISETP.NE.U32.AND P1, PT, RZ, UR4, PT ;  /* 0x00000004ff007c0c */ /* 0x000fe2000bf25070 */
[----:B------:R-:W2:Y:S01]  /*8e60*/  S2R R9, SR_CTAID.Y ;  /* 0x0000000000097919 */ /* 0x000ea20000002600 */
[----:B------:R-:W-:Y:S01]  /*8e70*/  ULDC UR6, c[0x0][0x150] ;  /* 0x0000540000067ab9 */ /* 0x000fe20000000800 */
[----:B------:R-:W-:Y:S01]  /*8e80*/  ULDC UR7, c[0x0][0x630] ;  /* 0x00018c0000077ab9 */ /* 0x000fe20000000800 */
[----:B------:R-:W-:Y:S01]  /*8e90*/  ISETP.NE.AND.EX P1, PT, RZ, UR5, PT, P1 ;  /* 0x00000005ff007c0c */ /* 0x000fe2000bf25310 */
[----:B------:R-:W-:Y:S01]  /*8ea0*/  IMAD.MOV.U32 R2, RZ, RZ, R18 ;  /* 0x000000ffff027224 */ /* 0x000fe200078e0012 */
[----:B0-----:R-:W-:-:S05]  /*8eb0*/  I2FP.F32.U32 R3, R11 ;  /* 0x0000000b00037245 */ /* 0x001fca0000201000 */
[----:B------:R-:W-:Y:S01]  /*8ec0*/  FMUL R14, R3, UR6 ;  /* 0x00000006030e7c20 */ /* 0x000fe20008400000 */
[----:B------:R-:W-:-:S05]  /*8ed0*/  IMAD.MOV.U32 R3, RZ, RZ, R17 ;  /* 0x000000ffff037224 */ /* 0x000fca00078e0011 */
[----:B--2---:R-:W-:Y:S05]  /*8ee0*/  @!P1 BRA `(.L_x_305) ;  /* 0x0000000000289947 */ /* 0x004fea0003800000 */
[----:B------:R-:W-:Y:S02]  /*8ef0*/  ULDC UR6, c[0x0][0x634] ;  /* 0x00018d0000067ab9 */ /* 0x000fe40000000800 */
[----:B------:R-:W-:-:S05]  /*8f00*/  IADD3 R3, P1, R18, UR6, RZ ;  /* 0x0000000612037c10 */ /* 0x000fca000ff3e0ff */
[----:B------:R-:W-:-:S04]  /*8f10*/  IMAD.X R13, RZ, RZ, R17, P1 ;  /* 0x000000ffff0d7224 */ /* 0x000fc800008e0611 */
[----:B------:R-:W-:-:S04]  /*8f20*/  IMAD.WIDE.U32 R4, R13, UR4, RZ ;  /* 0x000000040d047c25 */ /* 0x000fc8000f8e00ff */
[----:B------:R-:W-:-:S04]  /*8f30*/  IMAD.WIDE.U32 R4, P1, R3, UR5, R4 ;  /* 0x0000000503047c25 */ /* 0x000fc8000f820004 */
[----:B------:R-:W-:-:S04]  /*8f40*/  IMAD.WIDE.U32 R2, R3, UR4, RZ ;  /* 0x0000000403027c25 */ /* 0x000fc8000f8e00ff */
[----:B------:R-:W-:Y:S01]  /*8f50*/  IMAD.MOV.U32 R2, RZ, RZ, R5 ;  /* 0x000000ffff027224 */ /* 0x000fe200078e0005 */
[----:B------:R-:W-:Y:S01]  /*8f60*/  IADD3 RZ, P3, R3, R4, RZ ;  /* 0x0000000403ff7210 */ /* 0x000fe20007f7e0ff */
[----:B------:R-:W-:-:S04]  /*8f70*/  IMAD.X R3, RZ, RZ, RZ, P1 ;  /* 0x000000ffff037224 */ /* 0x000fc800008e06ff */
[----:B------:R-:W-:-:S08]  /*8f80*/  IMAD.WIDE.U32.X R2, R13, UR5, R2, P3 ;  /* 0x000000050d027c25 */ /* 0x000fd000098e0402 */
.L_x_305:
[--C-:B------:R-:W-:Y:S01]  /*8f90*/  SHF.R.U64 R10, R2, UR7, R3.reuse ;  /* 0x00000007020a7c19 */ /* 0x100fe20008001203 */
[----:B------:R-:W0:Y:S01]  /*8fa0*/  F2I.U32.TRUNC.NTZ R14, R14 ;  /* 0x0000000e000e7305 */ /* 0x000e22000020f000 */
[----:B------:R-:W-:Y:S01]  /*8fb0*/  SHF.R.U32.HI R2, RZ, UR7, R3 ;  /* 0x00000007ff027c19 */ /* 0x000fe20008011603 */
[----:B------:R-:W-:Y:S01]  /*8fc0*/  ULDC.64 UR4, c[0x0][0x620] ;  /* 0x0001880000047ab9 */ /* 0x000fe20000000a00 */
[----:B------:R-:W-:Y:S01]  /*8fd0*/  IADD3 R5, P1, RZ, -R10, RZ ;  /* 0x8000000aff057210 */ /* 0x000fe20007f3e0ff */
[----:B------:R-:W-:Y:S01]  /*8fe0*/  IMAD.MOV.U32 R3, RZ, RZ, R17 ;  /* 0x000000ffff037224 */ /* 0x000fe200078e0011 */
[----:B------:R-:W-:-:S03]  /*8ff0*/  ULDC.64 UR6, c[0x0][0x640] ;  /* 0x0001900000067ab9 */ /* 0x000fc60000000a00 */
[----:B------:R-:W-:Y:S01]  /*9000*/  IMAD.X R2, RZ, RZ, ~R2, P1 ;  /* 0x000000ffff027224 */ /* 0x000fe200008e0e02 */
[----:B------:R-:W-:-:S03]  /*9010*/  ISETP.NE.U32.AND P1, PT, RZ, UR6, PT ;  /* 0x00000006ff007c0c */ /* 0x000fc6000bf25070 */
[----:B------:R-:W-:Y:S01]  /*9020*/  IMAD R4, R2, UR4, RZ ;  /* 0x0000000402047c24 */ /* 0x000fe2000f8e02ff */
[----:B------:R-:W-:Y:S01]  /*9030*/  ISETP.NE.AND.EX P1, PT, RZ, UR7, PT, P1 ;  /* 0x00000007ff007c0c */ /* 0x000fe2000bf25310 */
[----:B------:R-:W-:-:S04]  /*9040*/  IMAD.MOV.U32 R2, RZ, RZ, R18 ;  /* 0x000000ffff027224 */ /* 0x000fc800078e0012 */
[----:B------:R-:W-:Y:S01]  /*9050*/  IMAD.WIDE.U32 R2, R5, UR4, R2 ;  /* 0x0000000405027c25 */ /* 0x000fe2000f8e0002 */
[----:B------:R-:W-:-:S03]  /*9060*/  ULDC UR4, c[0x0][0x618] ;  /* 0x0001860000047ab9 */ /* 0x000fc60000000800 */
[----:B------:R-:W-:Y:S01]  /*9070*/  IMAD R5, R5, UR5, R4 ;  /* 0x0000000505057c24 */ /* 0x000fe2000f8e0204 */
[----:B------:R-:W-:Y:S01]  /*9080*/  ULDC UR5, c[0x0][0x154] ;  /* 0x0000550000057ab9 */ /* 0x000fe20000000800 */
[----:B0-----:R-:W-:Y:S02]  /*9090*/  IMAD.MOV R4, RZ, RZ, -R14 ;  /* 0x000000ffff047224 */ /* 0x001fe400078e0a0e */
[----:B------:R-:W0:Y:S01]  /*90a0*/  LDC R14, c[0x0][0x148] ;  /* 0x00005200ff0e7b82 */ /* 0x000e220000000800 */
[----:B------:R-:W-:Y:S02]  /*90b0*/  IMAD.IADD R3, R3, 0x1, R5 ;  /* 0x0000000103037824 */ /* 0x000fe400078e0205 */
[----:B-1----:R-:W-:Y:S01]  /*90c0*/  IMAD R11, R12, R4, R11 ;  /* 0x000000040c0b7224 */ /* 0x002fe200078e020b */
[----:B------:R-:W-:Y:S02]  /*90d0*/  I2FP.F32.U32 R4, R9 ;  /* 0x0000000900047245 */ /* 0x000fe40000201000 */
[----:B------:R-:W-:-:S02]  /*90e0*/  SHF.R.U64 R12, R2, UR4, R3 ;  /* 0x00000004020c7c19 */ /* 0x000fc40008001203 */
[----:B------:R-:W-:Y:S01]  /*90f0*/  SHF.R.U32.HI R3, RZ, UR4, R3 ;  /* 0x00000004ff037c19 */ /* 0x000fe20008011603 */
[----:B------:R-:W-:Y:S01]  /*9100*/  FMUL R4, R4, UR5 ;  /* 0x0000000504047c20 */ /* 0x000fe20008400000 */
[----:B------:R-:W-:Y:S02]  /*9110*/  ULDC UR4, c[0x0][0x608] ;  /* 0x0001820000047ab9 */ /* 0x000fe40000000800 */
[--C-:B------:R-:W-:Y:S01]  /*9120*/  SHF.R.U64 R15, R12, UR4, R3.reuse ;  /* 0x000000040c0f7c19 */ /* 0x100fe20008001203 */
[----:B------:R1:W2:Y:S01]  /*9130*/  F2I.U32.TRUNC.NTZ R20, R4 ;  /* 0x0000000400147305 */ /* 0x0002a2000020f000 */
[----:B------:R-:W-:Y:S01]  /*9140*/  SHF.R.U32.HI R2, RZ, UR4, R3 ;  /* 0x00000004ff027c19 */ /* 0x000fe20008011603 */
[----:B------:R-:W-:-:S03]  /*9150*/  ULDC UR4, c[0x0][0x658] ;  /* 0x0001960000047ab9 */ /* 0x000fc60000000800 */
[--C-:B------:R-:W-:Y:S02]  /*9160*/  SHF.R.U64 R13, R15, UR4, R2.reuse ;  /* 0x000000040f0d7c19 */ /* 0x100fe40008001202 */
[----:B------:R-:W-:-:S03]  /*9170*/  SHF.R.U32.HI R19, RZ, UR4, R2 ;  /* 0x00000004ff137c19 */ /* 0x000fc60008011602 */
[----:B------:R-:W-:Y:S02]  /*9180*/  IMAD.MOV.U32 R2, RZ, RZ, R13 ;  /* 0x000000ffff027224 */ /* 0x000fe400078e000d */
[----:B------:R-:W-:Y:S01]  /*9190*/  IMAD.MOV.U32 R3, RZ, RZ, R19 ;  /* 0x000000ffff037224 */ /* 0x000fe200078e0013 */
[----:B-1----:R-:W-:Y:S06]  /*91a0*/  @!P1 BRA `(.L_x_306) ;  /* 0x0000000000289947 */ /* 0x002fec0003800000 */
        /* <DEDUP_REMOVED lines=10> */
.L_x_306:
[----:B------:R-:W1:Y:S01]  /*9250*/  LDC R4, c[0x0][0x65c] ;  /* 0x00019700ff047b82 */ /* 0x000e620000000800 */
[----:B------:R-:W-:Y:S01]  /*9260*/  ULDC UR4, c[0x0][0x648] ;  /* 0x0001920000047ab9 */ /* 0x000fe20000000800 */
[----:B------:R-:W-:Y:S01]  /*9270*/  LOP3.LUT R15, R15, UR16, RZ, 0xc0, !PT ;  /* 0x000000100f0f7c12 */ /* 0x000fe2000f8ec0ff */
[----:B--2---:R-:W-:Y:S01]  /*9280*/  IMAD.MOV R20, RZ, RZ, -R20 ;  /* 0x000000ffff147224 */ /* 0x004fe200078e0a14 */
[----:B------:R-:W-:Y:S01]  /*9290*/  SHF.R.U64 R2, R2, UR4, R3 ;  /* 0x0000000402027c19 */ /* 0x000fe20008001203 */
[----:B------:R-:W-:Y:S01]  /*92a0*/  ULDC UR4, c[0x0][0x638] ;  /* 0x00018e0000047ab9 */ /* 0x000fe20000000800 */
[----:B------:R-:W-:Y:S01]  /*92b0*/  LOP3.LUT R12, R12, UR15, RZ, 0xc0, !PT ;  /* 0x0000000f0c0c7c12 */ /* 0x000fe2000f8ec0ff */
[----:B------:R-:W-:Y:S01]  /*92c0*/  ULDC UR5, c[0x0][0x610] ;  /* 0x0001840000057ab9 */ /* 0x000fe20000000800 */
[----:B------:R-:W-:Y:S01]  /*92d0*/  IMAD.MOV.U32 R3, RZ, RZ, 0x1 ;  /* 0x00000001ff037424 */ /* 0x000fe200078e00ff */
[----:B-1----:R-:W-:Y:S01]  /*92e0*/  ISETP.NE.AND P1, PT, R4, 0x1, PT ;  /* 0x000000010400780c */ /* 0x002fe20003f25270 */
[----:B------:R-:W-:-:S02]  /*92f0*/  IMAD.MOV R4, RZ, RZ, -R2 ;  /* 0x000000ffff047224 */ /* 0x000fc400078e0a02 */
[----:B------:R-:W-:Y:S02]  /*9300*/  IMAD R2, R2, UR17, R15 ;  /* 0x0000001102027c24 */ /* 0x000fe4000f8e020f */
[----:B------:R-:W-:Y:S01]  /*9310*/  IMAD R13, R4, UR4, R13 ;  /* 0x00000004040d7c24 */ /* 0x000fe2000f8e020d */
[----:B------:R-:W-:-:S07]  /*9320*/  ULDC UR4, c[0x0][0x600] ;  /* 0x0001800000047ab9 */ /* 0x000fce0000000800 */
[----:B0-----:R-:W-:-:S04]  /*9330*/  @P1 IMAD R11, R14, R20, R9 ;  /* 0x000000140e0b1224 */ /* 0x001fc800078e0209 */
[----:B------:R-:W-:Y:S02]  /*9340*/  IMAD R11, R2, UR5, R11 ;  /* 0x00000005020b7c24 */ /* 0x000fe4000f8e020b */
[----:B------:R-:W-:-:S05]  /*9350*/  IMAD R2, R13, UR4, R12 ;  /* 0x000000040d027c24 */ /* 0x000fca000f8e020c */
[----:B------:R-:W-:Y:S02]  /*9360*/  SEL R22, R2, R11, !P1 ;  /* 0x0000000b02167207 */ /* 0x000fe40004800000 */
[----:B------:R-:W-:Y:S01]  /*9370*/  SEL R19, R11, R2, !P1 ;  /* 0x000000020b137207 */ /* 0x000fe20004800000 */
[----:B------:R-:W-:-:S07]  /*9380*/  IMAD.MOV.U32 R2, RZ, RZ, R10 ;  /* 0x000000ffff027224 */ /* 0x000fce00078e000a */
.L_x_304:
[----:B------:R-:W-:Y:S05]  /*9390*/  BSYNC B1 ;  /* 0x0000000000017941 */ /* 0x000fea0003800000 */
.L_x_303:
[----:B------:R-:W-:-:S13]  /*93a0*/  LOP3.LUT P1, RZ, R3, 0xff, RZ, 0xc0, !PT ;  /* 0x000000ff03ff7812 */ /* 0x000fda000782c0ff */
[----:B------:R-:W-:Y:S05]  /*93b0*/  @P1 BRA `(.L_x_307) ;  /* 0xfffffff400301947 */ /* 0x000fea000383ffff */
[----:B------:R-:W-:Y:S05]  /*93c0*/  BSYNC B0 ;  /* 0x0000000000007941 */ /* 0x000fea0003800000 */
.L_x_295:
[----:B------:R-:W-:-:S03]  /*93d0*/  UMOV UR4, 0xffffffff ;  /* 0xffffffff00047882 */ /* 0x000fc60000000000 */
[----:B------:R-:W-:Y:S05]  /*93e0*/  BRA.DIV UR4, `(.L_x_308) ;  /* 0x0000000604647947 */ /* 0x000fea000b800000 */
[----:B------:R-:W-:-:S13]  /*93f0*/  ELECT P6, URZ, PT ;  /* 0x00000000003f782f */ /* 0x000fda00038c0000 */
.L_x_325:
[----:B------:R-:W-:Y:S04]  /*9400*/  BSSY B0, `(.L_x_309) ;  /* 0x0000034000007945 */ /* 0x000fe80003800000 */
[----:B------:R-:W-:Y:S05]  /*9410*/  @!P6 BRA `(.L_x_310) ;  /* 0x0000000000c8e947 */ /* 0x000fea0003800000 */
[----:B------:R-:W-:-:S04]  /*9420*/  LOP3.LUT R16, R16, 0x2, RZ, 0xfc, !PT ;  /* 0x0000000210107812 */ /* 0x000fc800078efcff */
[----:B------:R-:W-:-:S13]  /*9430*/  ISETP.NE.AND P0, PT, R16, 0x3, PT ;  /* 0x000000031000780c */ /* 0x000fda0003f05270 */
[----:B------:R-:W-:Y:S05]  /*9440*/  @!P0 BRA `(.L_x_311) ;  /* 0x0000000000048947 */ /* 0x000fea0003800000 */
[----:B------:R-:W-:Y:S01]  /*9450*/  BPT.TRAP 0x1 ;  /* 0x000000040000795c */ /* 0x000fe20000300000 */
.L_x_311:
[----:B------:R-:W0:Y:S01]  /*9460*/  S2R R3, SR_CgaCtaId ;  /* 0x0000000000037919 */ /* 0x000e220000008800 */
[----:B------:R-:W-:Y:S02]  /*9470*/  MOV R2, 0x400 ;  /* 0x0000040000027802 */ /* 0x000fe40000000f00 */
[----:B------:R-:W-:Y:S02]  /*9480*/  SHF.L.U32 R4, R0, 0x1f, RZ ;  /* 0x0000001f00047819 */ /* 0x000fe400000006ff */
[----:B0-----:R-:W-:-:S05]  /*9490*/  LEA R2, R3, R2, 0x18 ;  /* 0x0000000203027211 */ /* 0x001fca00078ec0ff */
[----:B------:R-:W-:-:S04]  /*94a0*/  VIADD R2, R2, 0x28 ;  /* 0x0000002802027836 */ /* 0x000fc80000000000 */
[C---:B------:R-:W-:Y:S02]  /*94b0*/  IMAD R9, R7.reuse, 0x8, R2 ;  /* 0x0000000807097824 */ /* 0x040fe400078e0202 */
[----:B------:R-:W-:Y:S02]  /*94c0*/  VIADD R7, R7, 0x1 ;  /* 0x0000000107077836 */ /* 0x000fe40000000000 */
[----:B------:R-:W0:Y:S03]  /*94d0*/  SYNCS.PHASECHK.TRANS64.TRYWAIT P0, [R9+URZ], R4 ;  /* 0x00000004090075a7 */ /* 0x000e26000800017f */
[----:B------:R-:W-:-:S04]  /*94e0*/  ISETP.NE.AND P1, PT, R7, 0x5, PT ;  /* 0x000000050700780c */ /* 0x000fc80003f25270 */
[----:B------:R-:W-:Y:S02]  /*94f0*/  SEL R3, RZ, 0x1, P1 ;  /* 0x00000001ff037807 */ /* 0x000fe40000800000 */
[----:B------:R-:W-:Y:S02]  /*9500*/  SEL R7, R7, RZ, P1 ;  /* 0x000000ff07077207 */ /* 0x000fe40000800000 */
[----:B------:R-:W-:-:S03]  /*9510*/  LOP3.LUT R6, R0, R3, RZ, 0x3c, !PT ;  /* 0x0000000300067212 */ /* 0x000fc600078e3cff */
[----:B------:R-:W-:Y:S01]  /*9520*/  IMAD R8, R7, 0x8, R2 ;  /* 0x0000000807087824 */ /* 0x000fe200078e0202 */
[----:B------:R-:W-:Y:S01]  /*9530*/  SHF.L.U32 R5, R6, 0x1f, RZ ;  /* 0x0000001f06057819 */ /* 0x000fe200000006ff */
[----:B0-----:R-:W-:Y:S06]  /*9540*/  @!P0 BRA `(.L_x_312) ;  /* 0x00000004002c8947 */ /* 0x001fec0003800000 */
.L_x_326:
[----:B------:R-:W1:Y:S01]  /*9550*/  SYNCS.PHASECHK.TRANS64.TRYWAIT P0, [R8+URZ], R5 ;  /* 0x00000005080075a7 */ /* 0x000e62000800017f */
[----:B------:R-:W-:-:S05]  /*9560*/  VIADD R0, R7, 0x1 ;  /* 0x0000000107007836 */ /* 0x000fca0000000000 */
[----:B------:R-:W-:-:S04]  /*9570*/  ISETP.NE.AND P1, PT, R0, 0x5, PT ;  /* 0x000000050000780c */ /* 0x000fc80003f25270 */
[----:B------:R-:W-:Y:S02]  /*9580*/  SEL R3, RZ, 0x1, P1 ;  /* 0x00000001ff037807 */ /* 0x000fe40000800000 */
[----:B------:R-:W-:Y:S02]  /*9590*/  SEL R7, R0, RZ, P1 ;  /* 0x000000ff00077207 */ /* 0x000fe40000800000 */
[----:B------:R-:W-:-:S03]  /*95a0*/  LOP3.LUT R6, R6, R3, RZ, 0x3c, !PT ;  /* 0x0000000306067212 */ /* 0x000fc600078e3cff */
[----:B0-----:R-:W-:Y:S01]  /*95b0*/  IMAD R9, R7, 0x8, R2 ;  /* 0x0000000807097824 */ /* 0x001fe200078e0202 */
[----:B------:R-:W-:Y:S01]  /*95c0*/  SHF.L.U32 R4, R6, 0x1f, RZ ;  /* 0x0000001f06047819 */ /* 0x000fe200000006ff */
[----:B-1----:R-:W-:Y:S06]  /*95d0*/  @!P0 BRA `(.L_x_313) ;  /* 0x00000004001c8947 */ /* 0x002fec0003800000 */
.L_x_327:
[----:B------:R-:W1:Y:S01]  /*95e0*/  SYNCS.PHASECHK.TRANS64.TRYWAIT P0, [R9+URZ], R4 ;  /* 0x00000004090075a7 */ /* 0x000e62000800017f */
[----:B------:R-:W-:-:S05]  /*95f0*/  VIADD R0, R7, 0x1 ;  /* 0x0000000107007836 */ /* 0x000fca0000000000 */
[----:B------:R-:W-:-:S04]  /*9600*/  ISETP.NE.AND P1, PT, R0, 0x5, PT ;  /* 0x000000050000780c */ /* 0x000fc80003f25270 */
[----:B------:R-:W-:Y:S02]  /*9610*/  SEL R3, RZ, 0x1, P1 ;  /* 0x00000001ff037807 */ /* 0x000fe40000800000 */
[----:B------:R-:W-:Y:S02]  /*9620*/  SEL R7, R0, RZ, P1 ;  /* 0x000000ff00077207 */ /* 0x000fe40000800000 */
[----:B------:R-:W-:-:S03]  /*9630*/  LOP3.LUT R11, R6, R3, RZ, 0x3c, !PT ;  /* 0x00000003060b7212 */ /* 0x000fc600078e3cff */
[----:B------:R-:W-:Y:S01]  /*9640*/  IMAD R6, R7, 0x8, R2 ;  /* 0x0000000807067824 */ /* 0x000fe200078e0202 */
[----:B0-----:R-:W-:Y:S01]  /*9650*/  SHF.L.U32 R5, R11, 0x1f, RZ ;  /* 0x0000001f0b057819 */ /* 0x001fe200000006ff */
[----:B-1----:R-:W-:Y:S06]  /*9660*/  @!P0 BRA `(.L_x_314) ;  /* 0x00000004000c8947 */ /* 0x002fec0003800000 */
.L_x_328:
[----:B------:R-:W1:Y:S01]  /*9670*/  SYNCS.PHASECHK.TRANS64.TRYWAIT P0, [R6+URZ], R5 ;  /* 0x00000005060075a7 */ /* 0x000e62000800017f */
[----:B------:R-:W-:-:S05]  /*9680*/  VIADD R0, R7, 0x1 ;  /* 0x0000000107007836 */ /* 0x000fca0000000000 */
[----:B------:R-:W-:-:S04]  /*9690*/  ISETP.NE.AND P1, PT, R0, 0x5, PT ;  /* 0x000000050000780c */ /* 0x000fc80003f25270 */
[----:B0-----:R-:W-:Y:S02]  /*96a0*/  SEL R4, RZ, 0x1, P1 ;  /* 0x00000001ff047807 */ /* 0x001fe40000800000 */
[----:B------:R-:W-:Y:S02]  /*96b0*/  SEL R3, R0, RZ, P1 ;  /* 0x000000ff00037207 */ /* 0x000fe40000800000 */
[----:B------:R-:W-:Y:S01]  /*96c0*/  LOP3.LUT R0, R11, R4, RZ, 0x3c, !PT ;  /* 0x000000040b007212 */ /* 0x000fe200078e3cff */
[----:B-1----:R-:W-:Y:S06]  /*96d0*/  @!P0 BRA `(.L_x_315) ;  /* 0x0000000400048947 */ /* 0x002fec0003800000 */
.L_x_329:
[----:B------:R-:W-:Y:S01]  /*96e0*/  IMAD R3, R3, 0x8, R2 ;  /* 0x0000000803037824 */ /* 0x000fe200078e0202 */
[----:B------:R-:W-:-:S07]  /*96f0*/  SHF.L.U32 R0, R0, 0x1f, RZ ;  /* 0x0000001f00007819 */ /* 0x000fce00000006ff */
.L_x_316:
[----:B-1----:R1:W2:Y:S02]  /*9700*/  SYNCS.PHASECHK.TRANS64.TRYWAIT P0, [R3+URZ], R0 ;  /* 0x00000000030075a7 */ /* 0x0022a4000800017f */
[----:B--2---:R-:W-:Y:S05]  /*9710*/  @!P0 NANOSLEEP.SYNCS 0x989680 ;  /* 0x009896800000895d */ /* 0x004fea0003900000 */
[----:B------:R-:W2:Y:S02]  /*9720*/  @!P0 SYNCS.PHASECHK.TRANS64 P0, [R3+URZ], R0 ;  /* 0x00000000030085a7 */ /* 0x000ea4000800007f */
[----:B--2---:R-:W-:Y:S05]  /*9730*/  @!P0 BRA `(.L_x_316) ;  /* 0xfffffffc00f08947 */ /* 0x004fea000383ffff */
.L_x_310:
[----:B------:R-:W-:Y:S05]  /*9740*/  BSYNC B0 ;  /* 0x0000000000007941 */ /* 0x000fea0003800000 */
.L_x_309:
[----:B------:R-:W-:Y:S05]  /*9750*/  EXIT ;  /* 0x000000000000794d */ /* 0x000fea0003800000 */
.L_x_15:
[----:B-1----:R1:W2:Y:S02]  /*9760*/  SYNCS.PHASECHK.TRANS64.TRYWAIT P0, [R157+URZ], R0 ;  /* 0x000000009d0075a7 */ /* 0x0022a4000800017f */
[----:B--2---:R-:W-:Y:S05]  /*9770*/  @!P0 NANOSLEEP.SYNCS 0x989680 ;  /* 0x009896800000895d */ /* 0x004fea0003900000 */
[----:B------:R-:W2:Y:S02]  /*9780*/  @!P0 SYNCS.PHASECHK.TRANS64 P0, [R157+URZ], R0 ;  /* 0x000000009d0085a7 */ /* 0x000ea4000800007f */
[----:B--2---:R-:W-:Y:S05]  /*9790*/  @!P0 BRA `(.L_x_15) ;  /* 0xfffffffc00f08947 */ /* 0x004fea000383ffff */
[----:B------:R-:W-:Y:S05]  /*97a0*/  BRA `(.L_x_317) ;  /* 0xffffff7c00387947 */ /* 0x000fea000383ffff */
.L_x_20:
[----:B--2---:R2:W3:Y:S02]  /*97b0*/  SYNCS.PHASECHK.TRANS64.TRYWAIT P1, [R3+URZ], R0 ;  /* 0x00000000030075a7 */ /* 0x0044e4000802017f */
[----:B---3--:R-:W-:Y:S05]  /*97c0*/  @!P1 NANOSLEEP.SYNCS 0x989680 ;  /* 0x009896800000995d */ /* 0x008fea0003900000 */
[----:B------:R-:W3:Y:S02]  /*97d0*/  @!P1 SYNCS.PHASECHK.TRANS64 P1, [R3+URZ], R0 ;  /* 0x00000000030095a7 */ /* 0x000ee4000802007f */
[----:B---3--:R-:W-:Y:S05]  /*97e0*/  @!P1 BRA `(.L_x_20) ;  /* 0xfffffffc00f09947 */ /* 0x008fea000383ffff */
[----:B------:R-:W-:Y:S05]  /*97f0*/  BRA `(.L_x_19) ;  /* 0xffffff7c00a87947 */ /* 0x000fea000383ffff */
.L_x_25:
[----:B--2---:R-:W-:-:S04]  /*9800*/  IMAD.U32 R4, RZ, RZ, UR4 ;  /* 0x00000004ff047e24 */ /* 0x004fc8000f8e00ff */
[----:B------:R2:W3:Y:S03]  /*9810*/  SYNCS.PHASECHK.TRANS64.TRYWAIT P1, [R4+URZ], R3 ;  /* 0x00000003040075a7 */ /* 0x0004e6000802017f */
[----:B---3--:R-:W-:Y:S05]  /*9820*/  @!P1 NANOSLEEP.SYNCS 0x989680 ;  /* 0x009896800000995d */ /* 0x008fea0003900000 */
[----:B------:R-:W3:Y:S02]  /*9830*/  @!P1 SYNCS.PHASECHK.TRANS64 P1, [R4+URZ], R3 ;  /* 0x00000003040095a7 */ /* 0x000ee4000802007f */
[----:B---3--:R-:W-:Y:S05]  /*9840*/  @!P1 BRA `(.L_x_25) ;  /* 0xfffffffc00ec9947 */ /* 0x008fea000383ffff */
[----:B------:R-:W-:Y:S05]  /*9850*/  BRA `(.L_x_24) ;  /* 0xffffff80001c7947 */ /* 0x000fea000383ffff */
.L_x_31:
[----:B-1----:R1:W2:Y:S02]  /*9860*/  SYNCS.PHASECHK.TRANS64.TRYWAIT P0, [R157+URZ+0x10], R0 ;  /* 0x000010009d0075a7 */ /* 0x0022a4000800017f */
[----:B--2---:R-:W-:Y:S05]  /*9870*/  @!P0 NANOSLEEP.SYNCS 0x989680 ;  /* 0x009896800000895d */ /* 0x004fea0003900000 */
[----:B------:R-:W2:Y:S02]  /*9880*/  @!P0 SYNCS.PHASECHK.TRANS64 P0, [R157+URZ+0x10], R0 ;  /* 0x000010009d0085a7 */ /* 0x000ea4000800007f */
[----:B--2---:R-:W-:Y:S05]  /*9890*/  @!P0 BRA `(.L_x_31) ;  /* 0xfffffffc00f08947 */ /* 0x004fea000383ffff */
[----:B------:R-:W-:Y:S05]  /*98a0*/  BRA `(.L_x_318) ;  /* 0xffffff8000f87947 */ /* 0x000fea000383ffff */
.L_x_296:
[----:B------:R-:W-:Y:S01]  /*98b0*/  BSSY B1, `(.L_x_319) ;  /* 0x0000006000017945 */ /* 0x000fe20003800000 */
[----:B------:R-:W-:-:S07]  /*98c0*/  IMAD.MOV.U32 R15, RZ, RZ, -0x1 ;  /* 0xffffffffff0f7424 */ /* 0x000fce00078e00ff */
[----:B-----5:R-:W-:Y:S05]  /*98d0*/  WARPSYNC.COLLECTIVE R15, `(.L_x_320) ;  /* 0x000000000f0c7348 */ /* 0x020fea0003c00000 */
[----:B------:R-:W-:Y:S02]  /*98e0*/  ELECT P6, UR62, PT ;  /* 0x00000000003e782f */ /* 0x000fe400038c0000 */
[----:B------:R-:W-:Y:S01]  /*98f0*/  MOV R14, UR62 ;  /* 0x0000003e000e7c02 */ /* 0x000fe20008000f00 */
[----:B-----5:R-:W-:Y:S10]  /*9900*/  ENDCOLLECTIVE ;  /* 0x000000000000791b */ /* 0x020ff40003800000 */
.L_x_320:
[----:B------:R-:W-:Y:S05]  /*9910*/  BSYNC B1 ;  /* 0x0000000000017941 */ /* 0x000fea0003800000 */
.L_x_319:
[----:B------:R-:W-:Y:S05]  /*9920*/  BRA `(.L_x_321) ;  /* 0xffffffec00e07947 */ /* 0x000fea000383ffff */
.L_x_299:
[----:B0-----:R0:W1:Y:S02]  /*9930*/  SYNCS.PHASECHK.TRANS64.TRYWAIT P1, [R10+URZ+0x28], R5 ;  /* 0x000028050a0075a7 */ /* 0x001064000802017f */
[----:B-1----:R-:W-:Y:S05]  /*9940*/  @!P1 NANOSLEEP.SYNCS 0x989680 ;  /* 0x009896800000995d */ /* 0x002fea0003900000 */
[----:B------:R-:W1:Y:S02]  /*9950*/  @!P1 SYNCS.PHASECHK.TRANS64 P1, [R10+URZ+0x28], R5 ;  /* 0x000028050a0095a7 */ /* 0x000e64000802007f */
[----:B-1----:R-:W-:Y:S05]  /*9960*/  @!P1 BRA `(.L_x_299) ;  /* 0xfffffffc00f09947 */ /* 0x002fea000383ffff */
[----:B------:R-:W-:Y:S05]  /*9970*/  BRA `(.L_x_322) ;  /* 0xfffffff000147947 */ /* 0x000fea000383ffff */
.L_x_308:
[----:B------:R-:W-:Y:S01]  /*9980*/  BSSY B0, `(.L_x_323) ;  /* 0x0000006000007945 */ /* 0x000fe20003800000 */
[----:B------:R-:W-:-:S07]  /*9990*/  IMAD.MOV.U32 R15, RZ, RZ, -0x1 ;  /* 0xffffffffff0f7424 */ /* 0x000fce00078e00ff */
[----:B-----5:R-:W-:Y:S05]  /*99a0*/  WARPSYNC.COLLECTIVE R15, `(.L_x_324) ;  /* 0x000000000f0c7348 */ /* 0x020fea0003c00000 */
[----:B------:R-:W-:Y:S02]  /*99b0*/  ELECT P6, UR62, PT ;  /* 0x00000000003e782f */ /* 0x000fe400038c0000 */
[----:B------:R-:W-:Y:S01]  /*99c0*/  MOV R14, UR62 ;  /* 0x0000003e000e7c02 */ /* 0x000fe20008000f00 */
[----:B-----5:R-:W-:Y:S10]  /*99d0*/  ENDCOLLECTIVE ;  /* 0x000000000000791b */ /* 0x020ff40003800000 */
.L_x_324:
[----:B------:R-:W-:Y:S05]  /*99e0*/  BSYNC B0 ;  /* 0x0000000000007941 */ /* 0x000fea0003800000 */
.L_x_323:
[----:B------:R-:W-:Y:S05]  /*99f0*/  BRA `(.L_x_325) ;  /* 0xfffffff800807947 */ /* 0x000fea000383ffff */
.L_x_312:
[----:B0-----:R0:W1:Y:S02]  /*9a00*/  SYNCS.PHASECHK.TRANS64.TRYWAIT P0, [R9+URZ], R4 ;  /* 0x00000004090075a7 */ /* 0x001064000800017f */
[----:B-1----:R-:W-:Y:S05]  /*9a10*/  @!P0 NANOSLEEP.SYNCS 0x989680 ;  /* 0x009896800000895d */ /* 0x002fea0003900000 */
[----:B------:R-:W1:Y:S02]  /*9a20*/  @!P0 SYNCS.PHASECHK.TRANS64 P0, [R9+URZ], R4 ;  /* 0x00000004090085a7 */ /* 0x000e64000800007f */
[----:B-1----:R-:W-:Y:S05]  /*9a30*/  @!P0 BRA `(.L_x_312) ;  /* 0xfffffffc00f08947 */ /* 0x002fea000383ffff */
[----:B------:R-:W-:Y:S05]  /*9a40*/  BRA `(.L_x_326) ;  /* 0xfffffff800c07947 */ /* 0x000fea000383ffff */
.L_x_313:
[----:B0-----:R0:W1:Y:S02]  /*9a50*/  SYNCS.PHASECHK.TRANS64.TRYWAIT P0, [R8+URZ], R5 ;  /* 0x00000005080075a7 */ /* 0x001064000800017f */
[----:B-1----:R-:W-:Y:S05]  /*9a60*/  @!P0 NANOSLEEP.SYNCS 0x989680 ;  /* 0x009896800000895d */ /* 0x002fea0003900000 */
[----:B------:R-:W1:Y:S02]  /*9a70*/  @!P0 SYNCS.PHASECHK.TRANS64 P0, [R8+URZ], R5 ;  /* 0x00000005080085a7 */ /* 0x000e64000800007f */
[----:B-1----:R-:W-:Y:S05]  /*9a80*/  @!P0 BRA `(.L_x_313) ;  /* 0xfffffffc00f08947 */ /* 0x002fea000383ffff */
[----:B------:R-:W-:Y:S05]  /*9a90*/  BRA `(.L_x_327) ;  /* 0xfffffff800d07947 */ /* 0x000fea000383ffff */
.L_x_314:
[----:B0-----:R0:W1:Y:S02]  /*9aa0*/  SYNCS.PHASECHK.TRANS64.TRYWAIT P0, [R9+URZ], R4 ;  /* 0x00000004090075a7 */ /* 0x001064000800017f */
[----:B-1----:R-:W-:Y:S05]  /*9ab0*/  @!P0 NANOSLEEP.SYNCS 0x989680 ;  /* 0x009896800000895d */ /* 0x002fea0003900000 */
[----:B------:R-:W1:Y:S02]  /*9ac0*/  @!P0 SYNCS.PHASECHK.TRANS64 P0, [R9+URZ], R4 ;  /* 0x00000004090085a7 */ /* 0x000e64000800007f */
[----:B-1----:R-:W-:Y:S05]  /*9ad0*/  @!P0 BRA `(.L_x_314) ;  /* 0xfffffffc00f08947 */ /* 0x002fea000383ffff */
[----:B------:R-:W-:Y:S05]  /*9ae0*/  BRA `(.L_x_328) ;  /* 0xfffffff800e07947 */ /* 0x000fea000383ffff */
.L_x_315:
[----:B0-----:R0:W1:Y:S02]  /*9af0*/  SYNCS.PHASECHK.TRANS64.TRYWAIT P0, [R6+URZ], R5 ;  /* 0x00000005060075a7 */ /* 0x001064000800017f */
[----:B-1----:R-:W-:Y:S05]  /*9b00*/  @!P0 NANOSLEEP.SYNCS 0x989680 ;  /* 0x009896800000895d */ /* 0x002fea0003900000 */
[----:B------:R-:W1:Y:S02]  /*9b10*/  @!P0 SYNCS.PHASECHK.TRANS64 P0, [R6+URZ], R5 ;  /* 0x00000005060085a7 */ /* 0x000e64000800007f */
[----:B-1----:R-:W-:Y:S05]  /*9b20*/  @!P0 BRA `(.L_x_315) ;  /* 0xfffffffc00f08947 */ /* 0x002fea000383ffff */
[----:B------:R-:W-:Y:S05]  /*9b30*/  BRA `(.L_x_329) ;  /* 0xfffffff800e87947 */ /* 0x000fea000383ffff */
.L_x_330:
[----:B------:R-:W-:-:S00]  /*9b40*/  BRA `(.L_x_330) ;  /* 0xfffffffc00fc7947 */ /* 0x000fc0000383ffff */
[----:B------:R-:W-:-:S00]  /*9b50*/  NOP ;  /* 0x0000000000007918 */ /* 0x000fc00000000000 */
        /* <DEDUP_REMOVED lines=10> */
.L_x_331:


//--------------------- .nv.global.init           --------------------------
	.section	.nv.global.init,"aw",@progbits
.nv.global.init:
	.type		$str$22,@object
	.size		$str$22,($str$23 - $str$22)
$str$22:
        /*0000*/ 	.byte	0x6b, 0x5f, 0x74, 0x69, 0x6c, 0x65, 0x5f, 0x63, 0x6f, 0x75, 0x6e, 0x74, 0x20, 0x3e, 0x3d, 0x20
        /*0010*/ 	.byte	0x31, 0x00
	.type		$str$23,@object
	.size		$str$23,(__unnamed_1 - $str$23)
$str$23:
        /*0012*/ 	.byte	0x2f, 0x74, 0x6d, 0x70, 0x2f, 0x63, 0x75, 0x74, 0x6c, 0x61, 0x73, 0x73, 0x5f, 0x73, 0x77, 0x65
        /*0022*/ 	.byte	0x65, 0x70, 0x5f, 0x73, 0x72, 0x63, 0x2f, 0x69, 0x6e, 0x63, 0x6c, 0x75, 0x64, 0x65, 0x2f, 0x63
        /*0032*/ 	.byte	0x75, 0x74, 0x6c, 0x61, 0x73, 0x73, 0x2f, 0x67, 0x65, 0x6d, 0x6d, 0x2f, 0x63, 0x6f, 0x6c, 0x6c
        /*0042*/ 	.byte	0x65, 0x63, 0x74, 0x69, 0x76, 0x65, 0x2f, 0x73, 0x6d, 0x39, 0x30, 0x5f, 0x6d, 0x6d, 0x61, 0x5f
        /*0052*/ 	.byte	0x74, 0x6d, 0x61, 0x5f, 0x67, 0x6d, 0x6d, 0x61, 0x5f, 0x73, 0x73, 0x5f, 0x77, 0x61, 0x72, 0x70
        /*0062*/ 	.byte	0x73, 0x70, 0x65, 0x63, 0x69, 0x61, 0x6c, 0x69, 0x7a, 0x65, 0x64, 0x2e, 0x68, 0x70, 0x70, 0x00
	.type		__unnamed_1,@object
	.size		__unnamed_1,(.L_0 - __unnamed_1)
__unnamed_1:
        /*0072*/ 	.byte	0x76, 0x6f, 0x69, 0x64, 0x20, 0x63, 0x75, 0x74, 0x6c, 0x61, 0x73, 0x73, 0x3a, 0x3a, 0x67, 0x65
        /* <DEDUP_REMOVED lines=171> */
        /*0b32*/ 	.byte	0x3a, 0x3a, 0x69, 0x64, 0x65, 0x6e, 0x74, 0x69, 0x74, 0x79, 0x5d, 0x00
.L_0:


//--------------------- .nv.shared._ZN7cutlass13device_kernelINS_4gemm6kernel13GemmUniversalIN4cute5tupleIJiiiiEEENS1_10collective13CollectiveMmaINS1_34MainloopSm90TmaGmmaWarpSpecializedILi5ENS5_IJNS4_1CILi1EEESB_SB_EEENS1_32KernelTmaWarpSpecializedPingpongEEENS5_IJNSA_ILi64EEENSA_ILi256EEENSA_ILi32EEEEEEaNS5_IJlSB_lEEEaSJ_NS4_8TiledMMAINS4_8MMA_AtomIJNS4_4SM904GMMA27MMA_64x256x32_S32S8S8_SS_TNEEEENS4_6LayoutISC_NS5_IJNSA_ILi0EEESR_SR_EEEEENS5_IJNS4_10UnderscoreESU_SU_EEEEENS4_13SM90_TMA_LOADENS4_14ComposedLayoutINS4_7SwizzleILi1ELi4ELi3EEENS4_18smem_ptr_flag_bitsILi8EEENSQ_INS5_IJNSA_ILi8EEESH_EEENS5_IJSH_SB_EEEEEEEvNS4_8identityESX_S17_vS18_EENS_8epilogue10collective6detail29Sm90TmaWarpSpecializedAdapterINS1B_15DefaultEpilogueIaSJ_SJ_NS1A_6thread17LinearCombinationIaLi1EiiLNS1F_9ScaleType4KindE0ELNS_15FloatRoundStyleE2EaEENS1_15EpilogueDefaultEEEEEvvEEEEvNT_6ParamsE --------------------------
	.section	.nv.shared._ZN7cutlass13device_kernelINS_4gemm6kernel13GemmUniversalIN4cute5tupleIJiiiiEEENS1_10collective13CollectiveMmaINS1_34MainloopSm90TmaGmmaWarpSpecializedILi5ENS5_IJNS4_1CILi1EEESB_SB_EEENS1_32KernelTmaWarpSpecializedPingpongEEENS5_IJNSA_ILi64EEENSA_ILi256EEENSA_ILi32EEEEEEaNS5_IJlSB_lEEEaSJ_NS4_8TiledMMAINS4_8MMA_AtomIJNS4_4SM904GMMA27MMA_64x256x32_S32S8S8_SS_TNEEEENS4_6LayoutISC_NS5_IJNSA_ILi0EEESR_SR_EEEEENS5_IJNS4_10UnderscoreESU_SU_EEEEENS4_13SM90_TMA_LOADENS4_14ComposedLayoutINS4_7SwizzleILi1ELi4ELi3EEENS4_18smem_ptr_flag_bitsILi8EEENSQ_INS5_IJNSA_ILi8EEESH_EEENS5_IJSH_SB_EEEEEEEvNS4_8identityESX_S17_vS18_EENS_8epilogue10collective6detail29Sm90TmaWarpSpecializedAdapterINS1B_15DefaultEpilogueIaSJ_SJ_NS1A_6thread17LinearCombinationIaLi1EiiLNS1F_9ScaleType4KindE0ELNS_15FloatRoundStyleE2EaEENS1_15EpilogueDefaultEEEEEvvEEEEvNT_6ParamsE,"aw",@nobits
	.sectionflags	@""
	.align	16
	.zero		1024


//--------------------- .nv.shared.reserved.0     --------------------------
	.section	.nv.shared.reserved.0,"aw",@nobits
	.weak		__nv_reservedSMEM_offset_0_alias
	.size		__nv_reservedSMEM_offset_0_alias, 0, 0
	.other		__nv_reservedSMEM_offset_0_alias,@"STO_CUDA_RESERVED_SHARED STV_DEFAULT"
__nv_reservedSMEM_offset_0_alias:
	.zero		0


//--------------------- .nv.global                --------------------------
	.section	.nv.global,"aw",@nobits
.nv.global:
	.type		_ZN40_INTERNAL_a03ddb4b_4_k_cu_4486b150_238394cute1_E,@object
	.size		_ZN40_INTERNAL_a03ddb4b_4_k_cu_4486b150_238394cute1_E,(_ZN40_INTERNAL_a03ddb4b_4_k_cu_4486b150_238394cuda3std3__45__cpo6cbeginE - _ZN40_INTERNAL_a03ddb4b_4_k_cu_4486b150_238394cute1_E)
_ZN40_INTERNAL_a03ddb4b_4_k_cu_4486b150_238394cute1_E:
	.zero		1
	.type		_ZN40_INTERNAL_a03ddb4b_4_k_cu_4486b150_238394cuda3std3__45__cpo6cbeginE,@object
	.size		_ZN40_INTERNAL_a03ddb4b_4_k_cu_4486b150_238394cuda3std3__45__cpo6cbeginE,(_ZN40_INTERNAL_a03ddb4b_4_k_cu_4486b150_238394cuda3std3__48in_placeE - _ZN40_INTERNAL_a03ddb4b_4_k_cu_4486b150_238394cuda3std3__45__cpo6cbeginE)
_ZN40_INTERNAL_a03ddb4b_4_k_cu_4486b150_238394cuda3std3__45__cpo6cbeginE:
	.zero		1
	.type		_ZN40_INTERNAL_a03ddb4b_4_k_cu_4486b150_238394cuda3std3__48in_placeE,@object
	.size		_ZN40_INTERNAL_a03ddb4b_4_k_cu_4486b150_238394cuda3std3__48in_placeE,(_ZN40_INTERNAL_a03ddb4b_4_k_cu_4486b150_238394cuda3std6ranges3__45__cpo9iter_moveE - _ZN40_INTERNAL_a03ddb4b_4_k_cu_4486b150_238394cuda3std3__48in_placeE)
_ZN40_INTERNAL_a03ddb4b_4_k_cu_4486b150_238394cuda3std3__48in_placeE:
	.zero		1
	.type		_ZN40_INTERNAL_a03ddb4b_4_k_cu_4486b150_238394cuda3std6ranges3__45__cpo9iter_moveE,@object
	.size		_ZN40_INTERNAL_a03ddb4b_4_k_cu_4486b150_238394cuda3std6ranges3__45__cpo9iter_moveE,(_ZN40_INTERNAL_a03ddb4b_4_k_cu_4486b150_238394cuda3std3__45__cpo5beginE - _ZN40_INTERNAL_a03ddb4b_4_k_cu_4486b150_238394cuda3std6ranges3__45__cpo9iter_moveE)
_ZN40_INTERNAL_a03ddb4b_4_k_cu_4486b150_238394cuda3std6ranges3__45__cpo9iter_moveE:
	.zero		1
	.type		_ZN40_INTERNAL_a03ddb4b_4_k_cu_4486b150_238394cuda3std3__45__cpo5beginE,@object
	.size		_ZN40_INTERNAL_a03ddb4b_4_k_cu_4486b150_238394cuda3std3__45__cpo5beginE,(_ZN40_INTERNAL_a03ddb4b_4_k_cu_4486b150_238394cuda3std3__442_GLOBAL__N__a03ddb4b_4_k_cu_4486b150_238396ignoreE - _ZN40_INTERNAL_a03ddb4b_4_k_cu_4486b150_238394cuda3std3__45__cpo5beginE)
_ZN40_INTERNAL_a03ddb4b_4_k_cu_4486b150_238394cuda3std3__45__cpo5beginE:
	.zero		1
	.type		_ZN40_INTERNAL_a03ddb4b_4_k_cu_4486b150_238394cuda3std3__442_GLOBAL__N__a03ddb4b_4_k_cu_4486b150_238396ignoreE,@object
	.size		_ZN40_INTERNAL_a03ddb4b_4_k_cu_4486b150_238394cuda3std3__442_GLOBAL__N__a03ddb4b_4_k_cu_4486b150_238396ignoreE,(_ZN40_INTERNAL_a03ddb4b_4_k_cu_4486b150_238394cute7productE - _ZN40_INTERNAL_a03ddb4b_4_k_cu_4486b150_238394cuda3std3__442_GLOBAL__N__a03ddb4b_4_k_cu_4486b150_238396ignoreE)
_ZN40_INTERNAL_a03ddb4b_4_k_cu_4486b150_238394cuda3std3__442_GLOBAL__N__a03ddb4b_4_k_cu_4486b150_238396ignoreE:
	.zero		1
	.type		_ZN40_INTERNAL_a03ddb4b_4_k_cu_4486b150_238394cute7productE,@object
	.size		_ZN40_INTERNAL_a03ddb4b_4_k_cu_4486b150_238394cute7productE,(_ZN40_INTERNAL_a03ddb4b_4_k_cu_4486b150_238394cuda3std3__45__cpo3endE - _ZN40_INTERNAL_a03ddb4b_4_k_cu_4486b150_238394cute7productE)
_ZN40_INTERNAL_a03ddb4b_4_k_cu_4486b150_238394cute7productE:
	.zero		1
	.type		_ZN40_INTERNAL_a03ddb4b_4_k_cu_4486b150_238394cuda3std3__45__cpo3endE,@object
	.size		_ZN40_INTERNAL_a03ddb4b_4_k_cu_4486b150_238394cuda3std3__45__cpo3endE,(_ZN40_INTERNAL_a03ddb4b_4_k_cu_4486b150_238394cuda3std3__419piecewise_constructE - _ZN40_INTERNAL_a03ddb4b_4_k_cu_4486b150_238394cuda3std3__45__cpo3endE)
_ZN40_INTERNAL_a03ddb4b_4_k_cu_4486b150_238394cuda3std3__45__cpo3endE:
	.zero		1
	.type		_ZN40_INTERNAL_a03ddb4b_4_k_cu_4486b150_238394cuda3std3__419piecewise_constructE,@object
	.size		_ZN40_INTERNAL_a03ddb4b_4_k_cu_4486b150_238394cuda3std3__419piecewise_constructE,(_ZN40_INTERNAL_a03ddb4b_4_k_cu_4486b150_238394cuda3std3__45__cpo4cendE - _ZN40_INTERNAL_a03ddb4b_4_k_cu_4486b150_238394cuda3std3__419piecewise_constructE)
_ZN40_INTERNAL_a03ddb4b_4_k_cu_4486b150_238394cuda3std3__419piecewise_constructE:
	.zero		1
	.type		_ZN40_INTERNAL_a03ddb4b_4_k_cu_4486b150_238394cuda3std3__45__cpo4cendE,@object
	.size		_ZN40_INTERNAL_a03ddb4b_4_k_cu_4486b150_238394cuda3std3__45__cpo4cendE,(_ZN40_INTERNAL_a03ddb4b_4_k_cu_4486b150_238394cuda3std6ranges3__45__cpo4swapE - _ZN40_INTERNAL_a03ddb4b_4_k_cu_4486b150_238394cuda3std3__45__cpo4cendE)
_ZN40_INTERNAL_a03ddb4b_4_k_cu_4486b150_238394cuda3std3__45__cpo4cendE:
	.zero		1
	.type		_ZN40_INTERNAL_a03ddb4b_4_k_cu_4486b150_238394cuda3std6ranges3__45__cpo4swapE,@object
	.size		_ZN40_INTERNAL_a03ddb4b_4_k_cu_4486b150_238394cuda3std6ranges3__45__cpo4swapE,(.L_8 - _ZN40_INTERNAL_a03ddb4b_4_k_cu_4486b150_238394cuda3std6ranges3__45__cpo4swapE)
_ZN40_INTERNAL_a03ddb4b_4_k_cu_4486b150_238394cuda3std6ranges3__45__cpo4swapE:
	.zero		1
.L_8:


//--------------------- .nv.constant0._ZN7cutlass13device_kernelINS_4gemm6kernel13GemmUniversalIN4cute5tupleIJiiiiEEENS1_10collective13CollectiveMmaINS1_34MainloopSm90TmaGmmaWarpSpecializedILi5ENS5_IJNS4_1CILi1EEESB_SB_EEENS1_32KernelTmaWarpSpecializedPingpongEEENS5_IJNSA_ILi64EEENSA_ILi256EEENSA_ILi32EEEEEEaNS5_IJlSB_lEEEaSJ_NS4_8TiledMMAINS4_8MMA_AtomIJNS4_4SM904GMMA27MMA_64x256x32_S32S8S8_SS_TNEEEENS4_6LayoutISC_NS5_IJNSA_ILi0EEESR_SR_EEEEENS5_IJNS4_10UnderscoreESU_SU_EEEEENS4_13SM90_TMA_LOADENS4_14ComposedLayoutINS4_7SwizzleILi1ELi4ELi3EEENS4_18smem_ptr_flag_bitsILi8EEENSQ_INS5_IJNSA_ILi8EEESH_EEENS5_IJSH_SB_EEEEEEEvNS4_8identityESX_S17_vS18_EENS_8epilogue10collective6detail29Sm90TmaWarpSpecializedAdapterINS1B_15DefaultEpilogueIaSJ_SJ_NS1A_6thread17LinearCombinationIaLi1EiiLNS1F_9ScaleType4KindE0ELNS_15FloatRoundStyleE2EaEENS1_15EpilogueDefaultEEEEEvvEEEEvNT_6ParamsE --------------------------
	.section	.nv.constant0._ZN7cutlass13device_kernelINS_4gemm6kernel13GemmUniversalIN4cute5tupleIJiiiiEEENS1_10collective13CollectiveMmaINS1_34MainloopSm90TmaGmmaWarpSpecializedILi5ENS5_IJNS4_1CILi1EEESB_SB_EEENS1_32KernelTmaWarpSpecializedPingpongEEENS5_IJNSA_ILi64EEENSA_ILi256EEENSA_ILi32EEEEEEaNS5_IJlSB_lEEEaSJ_NS4_8TiledMMAINS4_8MMA_AtomIJNS4_4SM904GMMA27MMA_64x256x32_S32S8S8_SS_TNEEEENS4_6LayoutISC_NS5_IJNSA_ILi0EEESR_SR_EEEEENS5_IJNS4_10UnderscoreESU_SU_EEEEENS4_13SM90_TMA_LOADENS4_14ComposedLayoutINS4_7SwizzleILi1ELi4ELi3EEENS4_18smem_ptr_flag_bitsILi8EEENSQ_INS5_IJNSA_ILi8EEESH_EEENS5_IJSH_SB_EEEEEEEvNS4_8identityESX_S17_vS18_EENS_8epilogue10collective6detail29Sm90TmaWarpSpecializedAdapterINS1B_15DefaultEpilogueIaSJ_SJ_NS1A_6thread17LinearCombinationIaLi1EiiLNS1F_9ScaleType4KindE0ELNS_15FloatRoundStyleE2EaEENS1_15EpilogueDefaultEEEEEvvEEEEvNT_6ParamsE,"a",@progbits
	.sectionflags	@""
	.align	4
.nv.constant0._ZN7cutlass13device_kernelINS_4gemm6kernel13GemmUniversalIN4cute5tupleIJiiiiEEENS1_10collective13CollectiveMmaINS1_34MainloopSm90TmaGmmaWarpSpecializedILi5ENS5_IJNS4_1CILi1EEESB_SB_EEENS1_32KernelTmaWarpSpecializedPingpongEEENS5_IJNSA_ILi64EEENSA_ILi256EEENSA_ILi32EEEEEEaNS5_IJlSB_lEEEaSJ_NS4_8TiledMMAINS4_8MMA_AtomIJNS4_4SM904GMMA27MMA_64x256x32_S32S8S8_SS_TNEEEENS4_6LayoutISC_NS5_IJNSA_ILi0EEESR_SR_EEEEENS5_IJNS4_10UnderscoreESU_SU_EEEEENS4_13SM90_TMA_LOADENS4_14ComposedLayoutINS4_7SwizzleILi1ELi4ELi3EEENS4_18smem_ptr_flag_bitsILi8EEENSQ_INS5_IJNSA_ILi8EEESH_EEENS5_IJSH_SB_EEEEEEEvNS4_8identityESX_S17_vS18_EENS_8epilogue10collective6detail29Sm90TmaWarpSpecializedAdapterINS1B_15DefaultEpilogueIaSJ_SJ_NS1A_6thread17LinearCombinationIaLi1EiiLNS1F_9ScaleType4KindE0ELNS_15FloatRoundStyleE2EaEENS1_15EpilogueDefaultEEEEEvvEEEEvNT_6ParamsE:
	.zero		1664


//--------------------- SYMBOLS --------------------------

	.type		.nv.reservedSmem.offset0,@object
	.size		.nv.reservedSmem.offset0,0x4
	.type		__assertfail,@function
